// auto-generated by cutlass_sweep.gemm — config: {"arch": "sm_100", "cluster_m": 8, "cluster_n": 1, "dtype": "tf32", "dtype_b": "tf32", "layout": "nt", "stages": 0, "tile_k": 128, "tile_m": 128, "tile_n": 128}
#include "cutlass/cutlass.h"
#include "cutlass/gemm/collective/collective_builder.hpp"
#include "cutlass/gemm/device/gemm_universal_adapter.h"
#include "cutlass/gemm/kernel/gemm_universal.hpp"
#include "cutlass/epilogue/collective/collective_builder.hpp"

using ElemA = cutlass::tfloat32_t;
using ElemB = cutlass::tfloat32_t;
using ElemCD = cutlass::tfloat32_t;
using Acc  = float;
using TileShape    = cute::Shape<cute::_128, cute::_128, cute::_128>;
using ClusterShape = cute::Shape<cute::_8, cute::_1, cute::_1>;

using CollectiveEpilogue = typename cutlass::epilogue::collective::CollectiveBuilder<
    cutlass::arch::Sm100, cutlass::arch::OpClassTensorOp,
    TileShape, ClusterShape,
    cutlass::epilogue::collective::EpilogueTileAuto,
    Acc, Acc,
    ElemCD, cutlass::layout::RowMajor, 128 / cutlass::sizeof_bits<ElemCD>::value,
    ElemCD, cutlass::layout::RowMajor, 128 / cutlass::sizeof_bits<ElemCD>::value,
    cutlass::epilogue::collective::EpilogueScheduleAuto
  >::CollectiveOp;

using CollectiveMainloop = typename cutlass::gemm::collective::CollectiveBuilder<
    cutlass::arch::Sm100, cutlass::arch::OpClassTensorOp,
    ElemA, cutlass::layout::RowMajor, 128 / cutlass::sizeof_bits<ElemA>::value,
    ElemB, cutlass::layout::ColumnMajor, 128 / cutlass::sizeof_bits<ElemB>::value,
    Acc,
    TileShape, ClusterShape,
    cutlass::gemm::collective::StageCountAutoCarveout<static_cast<int>(sizeof(typename CollectiveEpilogue::SharedStorage))>,
    cutlass::gemm::collective::KernelScheduleAuto
  >::CollectiveOp;

using GemmKernel = cutlass::gemm::kernel::GemmUniversal<
    cute::Shape<int,int,int,int>,
    CollectiveMainloop,
    CollectiveEpilogue
>;
using Gemm = cutlass::gemm::device::GemmUniversalAdapter<GemmKernel>;

// Force the device kernel symbol into the cubin without needing a host main.
auto* _anchor = &cutlass::device_kernel<GemmKernel>;


// ===== COMPILED SASS (sm_100a) =====

	.target	sm_100a

	.elftype	@"ET_EXEC"


//--------------------- .note.nv.tkinfo           --------------------------
	.section	.note.nv.tkinfo,"",@"SHT_NOTE"
	.sectionflags	@"SHF_NOTE_NV_TKINFO"
	.tkinfo
        /*0018*/ 	.word	0x00000002
        /*0030*/ 	.string	""
        /*0030*/ 	.string	"ptxas"
        /*0030*/ 	.string	"Cuda compilation tools, release 13.0, V13.0.88"
        /*0030*/ 	.string	"Build cuda_13.0.r13.0/compiler.36424714_0"
        /*0030*/ 	.string	"-arch sm_100a -m 64 "



//--------------------- .note.nv.cuinfo           --------------------------
	.section	.note.nv.cuinfo,"",@"SHT_NOTE"
	.sectionflags	@"SHF_NOTE_NV_CUINFO"
        /*0018*/ 	.short	0x0002
        /*001a*/ 	.short	0x0064
        /*001c*/ 	.short	0x0082
	.zero		2


//--------------------- .nv.info                  --------------------------
	.section	.nv.info,"",@"SHT_CUDA_INFO"
	.align	4


	//----- nvinfo : EIATTR_REGCOUNT
	.align		4
        /*0000*/ 	.byte	0x04, 0x2f
        /*0002*/ 	.short	(.L_19 - .L_18)
	.align		4
.L_18:
        /*0004*/ 	.word	index@(_ZN7cutlass13device_kernelINS_4gemm6kernel13GemmUniversalIN4cute5tupleIJiiiiEEENS1_10collective13CollectiveMmaINS1_35MainloopSm100TmaUmmaWarpSpecializedILi3ELi2ELi4ENS5_IJNS4_1CILi8EEENSA_ILi1EEESC_EEEEENS5_IJNSA_ILi128EEESF_SF_EEENS_10tfloat32_tENS5_IJlSC_lEEESH_SI_NS4_8TiledMMAINS4_8MMA_AtomIJNS4_23SM100_MMA_TF32_2x1SM_SSISH_SH_fLi128ELi128ELNS4_4UMMA5MajorE0ELSN_0ELNSM_7ScaleInE0ELSO_0EEEEEENS4_6LayoutINS5_IJSC_SC_SC_EEENS5_IJNSA_ILi0EEEST_ST_EEEEENS5_IJNS4_10UnderscoreESW_SW_EEEEENS4_18SM100_TMA_2SM_LOADENS4_14ComposedLayoutINS4_7SwizzleILi3ELi4ELi3EEENS4_18smem_ptr_flag_bitsILi32EEENSR_INS5_IJSB_NSA_ILi32EEEEEENS5_IJS15_SC_EEEEEEEvNS4_8identityENS4_28SM100_TMA_2SM_LOAD_MULTICASTES19_vS1A_EENS_8epilogue10collective18CollectiveEpilogueINS1D_23Sm100TmaWarpSpecializedILi4ELi2ELi16ELb1ELb0EEEJNS5_IJNSA_ILi64EEESF_SF_EEENS5_IJNSR_IS1I_SC_EENSR_INS5_IJNSA_ILi16EEENSA_ILi2EEEEEENS5_IJSC_S1I_EEEEEEEESH_SI_SH_SI_NS1D_6fusion15FusionCallbacksIS1H_NS1R_17LinearCombinationISH_fSH_fLNS_15FloatRoundStyleE2EEES1J_S1Q_JEEENS4_5SM1004TMEM4LOAD26SM100_TMEM_LOAD_32dp32b16xENS4_13SM90_TMA_LOADENS10_INS11_ILi2ELi4ELi3EEES14_NSR_INS5_IJSB_S1L_EEENS5_IJS1L_SC_EEEEEEENS4_39AutoVectorizingCopyWithAssumedAlignmentILi128EEENS4_14SM90_TMA_STOREES26_S28_S28_EEEvvEEEEvNT_6ParamsE)
        /*0008*/ 	.word	0x00000050


	//----- nvinfo : EIATTR_FRAME_SIZE
	.align		4
.L_19:
        /*000c*/ 	.byte	0x04, 0x11
        /*000e*/ 	.short	(.L_21 - .L_20)
	.align		4
.L_20:
        /*0010*/ 	.word	index@($__internal_2_$__cuda_sm10x_tcgen05_guardrail_trap_unallocated_columns_being_dealloced)
        /*0014*/ 	.word	0x00000000


	//----- nvinfo : EIATTR_FRAME_SIZE
	.align		4
.L_21:
        /*0018*/ 	.byte	0x04, 0x11
        /*001a*/ 	.short	(.L_23 - .L_22)
	.align		4
.L_22:
        /*001c*/ 	.word	index@($__internal_1_$__cuda_sm10x_tcgen05_guardrail_trap_phase_invalid_during_alloc)
        /*0020*/ 	.word	0x00000000


	//----- nvinfo : EIATTR_FRAME_SIZE
	.align		4
.L_23:
        /*0024*/ 	.byte	0x04, 0x11
        /*0026*/ 	.short	(.L_25 - .L_24)
	.align		4
.L_24:
        /*0028*/ 	.word	index@($__internal_0_$__cuda_sm10x_tcgen05_guardrail_trap_col_being_dealloced_not_returned_by_alloc)
        /*002c*/ 	.word	0x00000000


	//----- nvinfo : EIATTR_FRAME_SIZE
	.align		4
.L_25:
        /*0030*/ 	.byte	0x04, 0x11
        /*0032*/ 	.short	(.L_27 - .L_26)
	.align		4
.L_26:
        /*0034*/ 	.word	index@(_ZN7cutlass13device_kernelINS_4gemm6kernel13GemmUniversalIN4cute5tupleIJiiiiEEENS1_10collective13CollectiveMmaINS1_35MainloopSm100TmaUmmaWarpSpecializedILi3ELi2ELi4ENS5_IJNS4_1CILi8EEENSA_ILi1EEESC_EEEEENS5_IJNSA_ILi128EEESF_SF_EEENS_10tfloat32_tENS5_IJlSC_lEEESH_SI_NS4_8TiledMMAINS4_8MMA_AtomIJNS4_23SM100_MMA_TF32_2x1SM_SSISH_SH_fLi128ELi128ELNS4_4UMMA5MajorE0ELSN_0ELNSM_7ScaleInE0ELSO_0EEEEEENS4_6LayoutINS5_IJSC_SC_SC_EEENS5_IJNSA_ILi0EEEST_ST_EEEEENS5_IJNS4_10UnderscoreESW_SW_EEEEENS4_18SM100_TMA_2SM_LOADENS4_14ComposedLayoutINS4_7SwizzleILi3ELi4ELi3EEENS4_18smem_ptr_flag_bitsILi32EEENSR_INS5_IJSB_NSA_ILi32EEEEEENS5_IJS15_SC_EEEEEEEvNS4_8identityENS4_28SM100_TMA_2SM_LOAD_MULTICASTES19_vS1A_EENS_8epilogue10collective18CollectiveEpilogueINS1D_23Sm100TmaWarpSpecializedILi4ELi2ELi16ELb1ELb0EEEJNS5_IJNSA_ILi64EEESF_SF_EEENS5_IJNSR_IS1I_SC_EENSR_INS5_IJNSA_ILi16EEENSA_ILi2EEEEEENS5_IJSC_S1I_EEEEEEEESH_SI_SH_SI_NS1D_6fusion15FusionCallbacksIS1H_NS1R_17LinearCombinationISH_fSH_fLNS_15FloatRoundStyleE2EEES1J_S1Q_JEEENS4_5SM1004TMEM4LOAD26SM100_TMEM_LOAD_32dp32b16xENS4_13SM90_TMA_LOADENS10_INS11_ILi2ELi4ELi3EEES14_NSR_INS5_IJSB_S1L_EEENS5_IJS1L_SC_EEEEEEENS4_39AutoVectorizingCopyWithAssumedAlignmentILi128EEENS4_14SM90_TMA_STOREES26_S28_S28_EEEvvEEEEvNT_6ParamsE)
        /*0038*/ 	.word	0x00000000


	//----- nvinfo : EIATTR_MIN_STACK_SIZE
	.align		4
.L_27:
        /*003c*/ 	.byte	0x04, 0x12
        /*003e*/ 	.short	(.L_29 - .L_28)
	.align		4
.L_28:
        /*0040*/ 	.word	index@(_ZN7cutlass13device_kernelINS_4gemm6kernel13GemmUniversalIN4cute5tupleIJiiiiEEENS1_10collective13CollectiveMmaINS1_35MainloopSm100TmaUmmaWarpSpecializedILi3ELi2ELi4ENS5_IJNS4_1CILi8EEENSA_ILi1EEESC_EEEEENS5_IJNSA_ILi128EEESF_SF_EEENS_10tfloat32_tENS5_IJlSC_lEEESH_SI_NS4_8TiledMMAINS4_8MMA_AtomIJNS4_23SM100_MMA_TF32_2x1SM_SSISH_SH_fLi128ELi128ELNS4_4UMMA5MajorE0ELSN_0ELNSM_7ScaleInE0ELSO_0EEEEEENS4_6LayoutINS5_IJSC_SC_SC_EEENS5_IJNSA_ILi0EEEST_ST_EEEEENS5_IJNS4_10UnderscoreESW_SW_EEEEENS4_18SM100_TMA_2SM_LOADENS4_14ComposedLayoutINS4_7SwizzleILi3ELi4ELi3EEENS4_18smem_ptr_flag_bitsILi32EEENSR_INS5_IJSB_NSA_ILi32EEEEEENS5_IJS15_SC_EEEEEEEvNS4_8identityENS4_28SM100_TMA_2SM_LOAD_MULTICASTES19_vS1A_EENS_8epilogue10collective18CollectiveEpilogueINS1D_23Sm100TmaWarpSpecializedILi4ELi2ELi16ELb1ELb0EEEJNS5_IJNSA_ILi64EEESF_SF_EEENS5_IJNSR_IS1I_SC_EENSR_INS5_IJNSA_ILi16EEENSA_ILi2EEEEEENS5_IJSC_S1I_EEEEEEEESH_SI_SH_SI_NS1D_6fusion15FusionCallbacksIS1H_NS1R_17LinearCombinationISH_fSH_fLNS_15FloatRoundStyleE2EEES1J_S1Q_JEEENS4_5SM1004TMEM4LOAD26SM100_TMEM_LOAD_32dp32b16xENS4_13SM90_TMA_LOADENS10_INS11_ILi2ELi4ELi3EEES14_NSR_INS5_IJSB_S1L_EEENS5_IJS1L_SC_EEEEEEENS4_39AutoVectorizingCopyWithAssumedAlignmentILi128EEENS4_14SM90_TMA_STOREES26_S28_S28_EEEvvEEEEvNT_6ParamsE)
        /*0044*/ 	.word	0x00000000
.L_29:


//--------------------- .nv.compat                --------------------------
	.section	.nv.compat,"",@"SHT_CUDA_COMPAT_INFO"
	.align	4
        /*0000*/ 	.byte	0x02, 0x09, 0x01, 0x00, 0x02, 0x02, 0x02, 0x00, 0x02, 0x05, 0x05, 0x00, 0x03, 0x07, 0x01, 0x01
        /*0010*/ 	.byte	0x02, 0x03, 0x01, 0x00, 0x02, 0x06, 0x01, 0x00, 0x04, 0x0b, 0x08, 0x00, 0x09, 0x00, 0x00, 0x00
        /*0020*/ 	.byte	0x00, 0x00, 0x00, 0x00


//--------------------- .nv.info._ZN7cutlass13device_kernelINS_4gemm6kernel13GemmUniversalIN4cute5tupleIJiiiiEEENS1_10collective13CollectiveMmaINS1_35MainloopSm100TmaUmmaWarpSpecializedILi3ELi2ELi4ENS5_IJNS4_1CILi8EEENSA_ILi1EEESC_EEEEENS5_IJNSA_ILi128EEESF_SF_EEENS_10tfloat32_tENS5_IJlSC_lEEESH_SI_NS4_8TiledMMAINS4_8MMA_AtomIJNS4_23SM100_MMA_TF32_2x1SM_SSISH_SH_fLi128ELi128ELNS4_4UMMA5MajorE0ELSN_0ELNSM_7ScaleInE0ELSO_0EEEEEENS4_6LayoutINS5_IJSC_SC_SC_EEENS5_IJNSA_ILi0EEEST_ST_EEEEENS5_IJNS4_10UnderscoreESW_SW_EEEEENS4_18SM100_TMA_2SM_LOADENS4_14ComposedLayoutINS4_7SwizzleILi3ELi4ELi3EEENS4_18smem_ptr_flag_bitsILi32EEENSR_INS5_IJSB_NSA_ILi32EEEEEENS5_IJS15_SC_EEEEEEEvNS4_8identityENS4_28SM100_TMA_2SM_LOAD_MULTICASTES19_vS1A_EENS_8epilogue10collective18CollectiveEpilogueINS1D_23Sm100TmaWarpSpecializedILi4ELi2ELi16ELb1ELb0EEEJNS5_IJNSA_ILi64EEESF_SF_EEENS5_IJNSR_IS1I_SC_EENSR_INS5_IJNSA_ILi16EEENSA_ILi2EEEEEENS5_IJSC_S1I_EEEEEEEESH_SI_SH_SI_NS1D_6fusion15FusionCallbacksIS1H_NS1R_17LinearCombinationISH_fSH_fLNS_15FloatRoundStyleE2EEES1J_S1Q_JEEENS4_5SM1004TMEM4LOAD26SM100_TMEM_LOAD_32dp32b16xENS4_13SM90_TMA_LOADENS10_INS11_ILi2ELi4ELi3EEES14_NSR_INS5_IJSB_S1L_EEENS5_IJS1L_SC_EEEEEEENS4_39AutoVectorizingCopyWithAssumedAlignmentILi128EEENS4_14SM90_TMA_STOREES26_S28_S28_EEEvvEEEEvNT_6ParamsE --------------------------
	.section	.nv.info._ZN7cutlass13device_kernelINS_4gemm6kernel13GemmUniversalIN4cute5tupleIJiiiiEEENS1_10collective13CollectiveMmaINS1_35MainloopSm100TmaUmmaWarpSpecializedILi3ELi2ELi4ENS5_IJNS4_1CILi8EEENSA_ILi1EEESC_EEEEENS5_IJNSA_ILi128EEESF_SF_EEENS_10tfloat32_tENS5_IJlSC_lEEESH_SI_NS4_8TiledMMAINS4_8MMA_AtomIJNS4_23SM100_MMA_TF32_2x1SM_SSISH_SH_fLi128ELi128ELNS4_4UMMA5MajorE0ELSN_0ELNSM_7ScaleInE0ELSO_0EEEEEENS4_6LayoutINS5_IJSC_SC_SC_EEENS5_IJNSA_ILi0EEEST_ST_EEEEENS5_IJNS4_10UnderscoreESW_SW_EEEEENS4_18SM100_TMA_2SM_LOADENS4_14ComposedLayoutINS4_7SwizzleILi3ELi4ELi3EEENS4_18smem_ptr_flag_bitsILi32EEENSR_INS5_IJSB_NSA_ILi32EEEEEENS5_IJS15_SC_EEEEEEEvNS4_8identityENS4_28SM100_TMA_2SM_LOAD_MULTICASTES19_vS1A_EENS_8epilogue10collective18CollectiveEpilogueINS1D_23Sm100TmaWarpSpecializedILi4ELi2ELi16ELb1ELb0EEEJNS5_IJNSA_ILi64EEESF_SF_EEENS5_IJNSR_IS1I_SC_EENSR_INS5_IJNSA_ILi16EEENSA_ILi2EEEEEENS5_IJSC_S1I_EEEEEEEESH_SI_SH_SI_NS1D_6fusion15FusionCallbacksIS1H_NS1R_17LinearCombinationISH_fSH_fLNS_15FloatRoundStyleE2EEES1J_S1Q_JEEENS4_5SM1004TMEM4LOAD26SM100_TMEM_LOAD_32dp32b16xENS4_13SM90_TMA_LOADENS10_INS11_ILi2ELi4ELi3EEES14_NSR_INS5_IJSB_S1L_EEENS5_IJS1L_SC_EEEEEEENS4_39AutoVectorizingCopyWithAssumedAlignmentILi128EEENS4_14SM90_TMA_STOREES26_S28_S28_EEEvvEEEEvNT_6ParamsE,"",@"SHT_CUDA_INFO"
	.sectionflags	@""
	.align	4


	//----- nvinfo : EIATTR_CUDA_API_VERSION
	.align		4
        /*0000*/ 	.byte	0x04, 0x37
        /*0002*/ 	.short	(.L_31 - .L_30)
.L_30:
        /*0004*/ 	.word	0x00000082


	//----- nvinfo : EIATTR_KPARAM_INFO
	.align		4
.L_31:
        /*0008*/ 	.byte	0x04, 0x17
        /*000a*/ 	.short	(.L_33 - .L_32)
.L_32:
        /*000c*/ 	.word	0x00000000
        /*0010*/ 	.short	0x0000
        /*0012*/ 	.short	0x0000
        /*0014*/ 	.byte	0x00, 0xf0, 0x01, 0x20


	//----- nvinfo : EIATTR_AT_ENTRY_FRAGMENTS
	.align		4
.L_33:
        /*0018*/ 	.byte	0x04, 0x4f
        /*001a*/ 	.short	(.L_35 - .L_34)


	//   ....[0]....
.L_34:
        /*001c*/ 	.word	0x00000007


	//----- nvinfo : EIATTR_RESERVED_SMEM_USED
	.align		4
.L_35:
        /*0020*/ 	.byte	0x01, 0x41
	.zero		2


	//----- nvinfo : EIATTR_SPARSE_MMA_MASK
	.align		4
        /*0024*/ 	.byte	0x03, 0x50
        /*0026*/ 	.short	0x0000


	//----- nvinfo : EIATTR_TCGEN05_2CTA_USED
	.align		4
        /*0028*/ 	.byte	0x01, 0x52
	.zero		2


	//----- nvinfo : EIATTR_MAXREG_COUNT
	.align		4
        /*002c*/ 	.byte	0x03, 0x1b
        /*002e*/ 	.short	0x00ff


	//----- nvinfo : EIATTR_NUM_BARRIERS
	.align		4
        /*0030*/ 	.byte	0x02, 0x4c
        /*0032*/ 	.byte	0x07
	.zero		1


	//----- nvinfo : EIATTR_EXTERNS
	.align		4
        /*0034*/ 	.byte	0x04, 0x0f
        /*0036*/ 	.short	(.L_37 - .L_36)


	//   ....[0]....
	.align		4
.L_36:
        /*0038*/ 	.word	index@(__assertfail)


	//----- nvinfo : EIATTR_MERCURY_ISA_VERSION
	.align		4
.L_37:
        /*003c*/ 	.byte	0x03, 0x5f
        /*003e*/ 	.short	0x0101


	//----- nvinfo : EIATTR_INT_WARP_WIDE_INSTR_OFFSETS
	.align		4
        /*0040*/ 	.byte	0x04, 0x31
        /*0042*/ 	.short	(.L_39 - .L_38)


	//   ....[0]....
.L_38:
        /*0044*/ 	.word	0x00000d70


	//   ....[1]....
        /*0048*/ 	.word	0x00000e10


	//   ....[2]....
        /*004c*/ 	.word	0x00004d60


	//   ....[3]....
        /*0050*/ 	.word	0x00004d80


	//   ....[4]....
        /*0054*/ 	.word	0x00004db0


	//   ....[5]....
        /*0058*/ 	.word	0x00005970


	//   ....[6]....
        /*005c*/ 	.word	0x00005a10


	//   ....[7]....
        /*0060*/ 	.word	0x00005ac0


	//   ....[8]....
        /*0064*/ 	.word	0x00005b40


	//   ....[9]....
        /*0068*/ 	.word	0x00005bf0


	//   ....[10]....
        /*006c*/ 	.word	0x00005cb0


	//   ....[11]....
        /*0070*/ 	.word	0x00005d30


	//   ....[12]....
        /*0074*/ 	.word	0x00005df0


	//   ....[13]....
        /*0078*/ 	.word	0x00005eb0


	//   ....[14]....
        /*007c*/ 	.word	0x00005f60


	//   ....[15]....
        /*0080*/ 	.word	0x00006050


	//   ....[16]....
        /*0084*/ 	.word	0x00006140


	//----- nvinfo : EIATTR_COOP_GROUP_MASK_REGIDS
	.align		4
.L_39:
        /*0088*/ 	.byte	0x04, 0x29
        /*008a*/ 	.short	(.L_41 - .L_40)


	//   ....[0]....
.L_40:
        /*008c*/ 	.word	0xffffffff


	//   ....[1]....
        /*0090*/ 	.word	0xffffffff


	//   ....[2]....
        /*0094*/ 	.word	0xffffffff


	//   ....[3]....
        /*0098*/ 	.word	0xffffffff


	//   ....[4]....
        /*009c*/ 	.word	0xffffffff


	//   ....[5]....
        /*00a0*/ 	.word	0xffffffff


	//   ....[6]....
        /*00a4*/ 	.word	0xffffffff


	//   ....[7]....
        /*00a8*/ 	.word	0xffffffff


	//   ....[8]....
        /*00ac*/ 	.word	0xffffffff


	//   ....[9]....
        /*00b0*/ 	.word	0xffffffff


	//   ....[10]....
        /*00b4*/ 	.word	0xffffffff


	//   ....[11]....
        /*00b8*/ 	.word	0xffffffff


	//   ....[12]....
        /*00bc*/ 	.word	0xffffffff


	//   ....[13]....
        /*00c0*/ 	.word	0xffffffff


	//----- nvinfo : EIATTR_COOP_GROUP_INSTR_OFFSETS
	.align		4
.L_41:
        /*00c4*/ 	.byte	0x04, 0x28
        /*00c6*/ 	.short	(.L_43 - .L_42)


	//   ....[0]....
.L_42:
        /*00c8*/ 	.word	0x000000c0


	//   ....[1]....
        /*00cc*/ 	.word	0x00000530


	//   ....[2]....
        /*00d0*/ 	.word	0x000006e0


	//   ....[3]....
        /*00d4*/ 	.word	0x00000870


	//   ....[4]....
        /*00d8*/ 	.word	0x00000960


	//   ....[5]....
        /*00dc*/ 	.word	0x00000ac0


	//   ....[6]....
        /*00e0*/ 	.word	0x00000c50


	//   ....[7]....
        /*00e4*/ 	.word	0x00000e90


	//   ....[8]....
        /*00e8*/ 	.word	0x00002730


	//   ....[9]....
        /*00ec*/ 	.word	0x00003570


	//   ....[10]....
        /*00f0*/ 	.word	0x00003a80


	//   ....[11]....
        /*00f4*/ 	.word	0x00003d30


	//   ....[12]....
        /*00f8*/ 	.word	0x00004c50


	//   ....[13]....
        /*00fc*/ 	.word	0x00004e70


	//----- nvinfo : EIATTR_VRC_CTA_INIT_COUNT
	.align		4
.L_43:
        /*0100*/ 	.byte	0x02, 0x4a
        /*0102*/ 	.byte	0x80
	.zero		1


	//----- nvinfo : EIATTR_SYSCALL_OFFSETS
	.align		4
        /*0104*/ 	.byte	0x04, 0x46
        /*0106*/ 	.short	(.L_45 - .L_44)


	//   ....[0]....
.L_44:
        /*0108*/ 	.word	0x00006cf0


	//   ....[1]....
        /*010c*/ 	.word	0x00006de0


	//   ....[2]....
        /*0110*/ 	.word	0x000075a0


	//   ....[3]....
        /*0114*/ 	.word	0x00007f70


	//   ....[4]....
        /*0118*/ 	.word	0x00008920


	//   ....[5]....
        /*011c*/ 	.word	0x000092d0


	//----- nvinfo : EIATTR_MBARRIER_INSTR_OFFSETS
	.align		4
.L_45:
        /*0120*/ 	.byte	0x04, 0x39
        /*0122*/ 	.short	(.L_47 - .L_46)


	//   ....[0]....
.L_46:
        /*0124*/ 	.word	0x00000670
        /*0128*/ 	.word	0x000000ff
        /*012c*/ 	.word	0x00000000
        /*0130*/ 	.short	0x0100
        /*0132*/ 	.byte	0x04
	.zero		1


	//   ....[1]....
        /*0134*/ 	.word	0x00000680
        /*0138*/ 	.word	0x000000ff
        /*013c*/ 	.word	0x00000018
        /*0140*/ 	.short	0x0100
        /*0142*/ 	.byte	0x04
	.zero		1


	//   ....[2]....
        /*0144*/ 	.word	0x00000690
        /*0148*/ 	.word	0x000000ff
        /*014c*/ 	.word	0x00000008
        /*0150*/ 	.short	0x0100
        /*0152*/ 	.byte	0x04
	.zero		1


	//   ....[3]....
        /*0154*/ 	.word	0x000006a0
        /*0158*/ 	.word	0x000000ff
        /*015c*/ 	.word	0x00000020
        /*0160*/ 	.short	0x0100
        /*0162*/ 	.byte	0x04
	.zero		1


	//   ....[4]....
        /*0164*/ 	.word	0x000006b0
        /*0168*/ 	.word	0x000000ff
        /*016c*/ 	.word	0x00000010
        /*0170*/ 	.short	0x0100
        /*0172*/ 	.byte	0x04
	.zero		1


	//   ....[5]....
        /*0174*/ 	.word	0x000006c0
        /*0178*/ 	.word	0x000000ff
        /*017c*/ 	.word	0x00000028
        /*0180*/ 	.short	0x0100
        /*0182*/ 	.byte	0x04
	.zero		1


	//   ....[6]....
        /*0184*/ 	.word	0x000007e0
        /*0188*/ 	.word	0x000000ff
        /*018c*/ 	.word	0x00000030
        /*0190*/ 	.short	0x0100
        /*0192*/ 	.byte	0x04
	.zero		1


	//   ....[7]....
        /*0194*/ 	.word	0x000007f0
        /*0198*/ 	.word	0x000000ff
        /*019c*/ 	.word	0x00000050
        /*01a0*/ 	.short	0x0100
        /*01a2*/ 	.byte	0x04
	.zero		1


	//   ....[8]....
        /*01a4*/ 	.word	0x00000800
        /*01a8*/ 	.word	0x000000ff
        /*01ac*/ 	.word	0x00000038
        /*01b0*/ 	.short	0x0100
        /*01b2*/ 	.byte	0x04
	.zero		1


	//   ....[9]....
        /*01b4*/ 	.word	0x00000810
        /*01b8*/ 	.word	0x000000ff
        /*01bc*/ 	.word	0x00000058
        /*01c0*/ 	.short	0x0100
        /*01c2*/ 	.byte	0x04
	.zero		1


	//   ....[10]....
        /*01c4*/ 	.word	0x00000820
        /*01c8*/ 	.word	0x000000ff
        /*01cc*/ 	.word	0x00000040
        /*01d0*/ 	.short	0x0100
        /*01d2*/ 	.byte	0x04
	.zero		1


	//   ....[11]....
        /*01d4*/ 	.word	0x00000830
        /*01d8*/ 	.word	0x000000ff
        /*01dc*/ 	.word	0x00000060
        /*01e0*/ 	.short	0x0100
        /*01e2*/ 	.byte	0x04
	.zero		1


	//   ....[12]....
        /*01e4*/ 	.word	0x00000840
        /*01e8*/ 	.word	0x000000ff
        /*01ec*/ 	.word	0x00000048
        /*01f0*/ 	.short	0x0100
        /*01f2*/ 	.byte	0x04
	.zero		1


	//   ....[13]....
        /*01f4*/ 	.word	0x00000850
        /*01f8*/ 	.word	0x000000ff
        /*01fc*/ 	.word	0x00000068
        /*0200*/ 	.short	0x0100
        /*0202*/ 	.byte	0x04
	.zero		1


	//   ....[14]....
        /*0204*/ 	.word	0x00000930
        /*0208*/ 	.word	0x000000ff
        /*020c*/ 	.word	0x00000070
        /*0210*/ 	.short	0x0100
        /*0212*/ 	.byte	0x06
	.zero		1


	//   ....[15]....
        /*0214*/ 	.word	0x00000940
        /*0218*/ 	.word	0x000000ff
        /*021c*/ 	.word	0x00000078
        /*0220*/ 	.short	0x0100
        /*0222*/ 	.byte	0x06
	.zero		1


	//   ....[16]....
        /*0224*/ 	.word	0x00000a70
        /*0228*/ 	.word	0x000000ff
        /*022c*/ 	.word	0x00000080
        /*0230*/ 	.short	0x0100
        /*0232*/ 	.byte	0x06
	.zero		1


	//   ....[17]....
        /*0234*/ 	.word	0x00000a80
        /*0238*/ 	.word	0x000000ff
        /*023c*/ 	.word	0x00000090
        /*0240*/ 	.short	0x0100
        /*0242*/ 	.byte	0x06
	.zero		1


	//   ....[18]....
        /*0244*/ 	.word	0x00000a90
        /*0248*/ 	.word	0x000000ff
        /*024c*/ 	.word	0x00000088
        /*0250*/ 	.short	0x0100
        /*0252*/ 	.byte	0x06
	.zero		1


	//   ....[19]....
        /*0254*/ 	.word	0x00000aa0
        /*0258*/ 	.word	0x000000ff
        /*025c*/ 	.word	0x00000098
        /*0260*/ 	.short	0x0100
        /*0262*/ 	.byte	0x06
	.zero		1


	//   ....[20]....
        /*0264*/ 	.word	0x00000bc0
        /*0268*/ 	.word	0x000000ff
        /*026c*/ 	.word	0x000000a0
        /*0270*/ 	.short	0x0100
        /*0272*/ 	.byte	0x04
	.zero		1


	//   ....[21]....
        /*0274*/ 	.word	0x00000bd0
        /*0278*/ 	.word	0x000000ff
        /*027c*/ 	.word	0x000000c0
        /*0280*/ 	.short	0x0100
        /*0282*/ 	.byte	0x04
	.zero		1


	//   ....[22]....
        /*0284*/ 	.word	0x00000be0
        /*0288*/ 	.word	0x000000ff
        /*028c*/ 	.word	0x000000a8
        /*0290*/ 	.short	0x0100
        /*0292*/ 	.byte	0x04
	.zero		1


	//   ....[23]....
        /*0294*/ 	.word	0x00000bf0
        /*0298*/ 	.word	0x000000ff
        /*029c*/ 	.word	0x000000c8
        /*02a0*/ 	.short	0x0100
        /*02a2*/ 	.byte	0x04
	.zero		1


	//   ....[24]....
        /*02a4*/ 	.word	0x00000c00
        /*02a8*/ 	.word	0x000000ff
        /*02ac*/ 	.word	0x000000b0
        /*02b0*/ 	.short	0x0100
        /*02b2*/ 	.byte	0x04
	.zero		1


	//   ....[25]....
        /*02b4*/ 	.word	0x00000c10
        /*02b8*/ 	.word	0x000000ff
        /*02bc*/ 	.word	0x000000d0
        /*02c0*/ 	.short	0x0100
        /*02c2*/ 	.byte	0x04
	.zero		1


	//   ....[26]....
        /*02c4*/ 	.word	0x00000c20
        /*02c8*/ 	.word	0x000000ff
        /*02cc*/ 	.word	0x000000b8
        /*02d0*/ 	.short	0x0100
        /*02d2*/ 	.byte	0x04
	.zero		1


	//   ....[27]....
        /*02d4*/ 	.word	0x00000c30
        /*02d8*/ 	.word	0x000000ff
        /*02dc*/ 	.word	0x000000d8
        /*02e0*/ 	.short	0x0100
        /*02e2*/ 	.byte	0x04
	.zero		1


	//   ....[28]....
        /*02e4*/ 	.word	0x00000d20
        /*02e8*/ 	.word	0x000000ff
        /*02ec*/ 	.word	0x000000e0
        /*02f0*/ 	.short	0x0100
        /*02f2*/ 	.byte	0x04
	.zero		1


	//   ....[29]....
        /*02f4*/ 	.word	0x00000d30
        /*02f8*/ 	.word	0x000000ff
        /*02fc*/ 	.word	0x000000f0
        /*0300*/ 	.short	0x0100
        /*0302*/ 	.byte	0x04
	.zero		1


	//   ....[30]....
        /*0304*/ 	.word	0x00000d40
        /*0308*/ 	.word	0x000000ff
        /*030c*/ 	.word	0x000000e8
        /*0310*/ 	.short	0x0100
        /*0312*/ 	.byte	0x04
	.zero		1


	//   ....[31]....
        /*0314*/ 	.word	0x00000d50
        /*0318*/ 	.word	0x000000ff
        /*031c*/ 	.word	0x000000f8
        /*0320*/ 	.short	0x0100
        /*0322*/ 	.byte	0x04
	.zero		1


	//   ....[32]....
        /*0324*/ 	.word	0x00000e50
        /*0328*/ 	.word	0x000000ff
        /*032c*/ 	.word	0x00000100
        /*0330*/ 	.short	0x0100
        /*0332*/ 	.byte	0x06
	.zero		1


	//   ....[33]....
        /*0334*/ 	.word	0x00001aa0
        /*0338*/ 	.word	0x00000003
        /*033c*/ 	.word	0x000000f0
        /*0340*/ 	.short	0x010a
        /*0342*/ 	.byte	0xff
	.zero		1


	//   ....[34]....
        /*0344*/ 	.word	0x00001ad0
        /*0348*/ 	.word	0x00000003
        /*034c*/ 	.word	0x000000e0
        /*0350*/ 	.short	0x0101
        /*0352*/ 	.byte	0xff
	.zero		1


	//   ....[35]....
        /*0354*/ 	.word	0x00001b90
        /*0358*/ 	.word	0x000000ff
        /*035c*/ 	.word	0x00000018
        /*0360*/ 	.short	0x010a
        /*0362*/ 	.byte	0x04
	.zero		1


	//   ....[36]....
        /*0364*/ 	.word	0x00001c50
        /*0368*/ 	.word	0x000000ff
        /*036c*/ 	.word	0x00000018
        /*0370*/ 	.short	0x010a
        /*0372*/ 	.byte	0x07
	.zero		1


	//   ....[37]....
        /*0374*/ 	.word	0x00001db0
        /*0378*/ 	.word	0x000000ff
        /*037c*/ 	.word	0x00000018
        /*0380*/ 	.short	0x010a
        /*0382*/ 	.byte	0x04
	.zero		1


	//   ....[38]....
        /*0384*/ 	.word	0x00002180
        /*0388*/ 	.word	0x000000ff
        /*038c*/ 	.word	0x00000078
        /*0390*/ 	.short	0x0101
        /*0392*/ 	.byte	0x16
	.zero		1


	//   ....[39]....
        /*0394*/ 	.word	0x000021a0
        /*0398*/ 	.word	0x000000ff
        /*039c*/ 	.word	0x00000018
        /*03a0*/ 	.short	0x010a
        /*03a2*/ 	.byte	0x04
	.zero		1


	//   ....[40]....
        /*03a4*/ 	.word	0x00002220
        /*03a8*/ 	.word	0x000000ff
        /*03ac*/ 	.word	0x00000018
        /*03b0*/ 	.short	0x010a
        /*03b2*/ 	.byte	0x07
	.zero		1


	//   ....[41]....
        /*03b4*/ 	.word	0x00002360
        /*03b8*/ 	.word	0x000000ff
        /*03bc*/ 	.word	0x00000018
        /*03c0*/ 	.short	0x010a
        /*03c2*/ 	.byte	0x04
	.zero		1


	//   ....[42]....
        /*03c4*/ 	.word	0x00002760
        /*03c8*/ 	.word	0x00000003
        /*03cc*/ 	.word	0x00000080
        /*03d0*/ 	.short	0x010a
        /*03d2*/ 	.byte	0xff
	.zero		1


	//   ....[43]....
        /*03d4*/ 	.word	0x000028b0
        /*03d8*/ 	.word	0x00000000
        /*03dc*/ 	.word	0x00000000
        /*03e0*/ 	.short	0x0101
        /*03e2*/ 	.byte	0xff
	.zero		1


	//   ....[44]....
        /*03e4*/ 	.word	0x00002e70
        /*03e8*/ 	.word	0x000000ff
        /*03ec*/ 	.word	0x00000000
        /*03f0*/ 	.short	0x010a
        /*03f2*/ 	.byte	0x04
	.zero		1


	//   ....[45]....
        /*03f4*/ 	.word	0x00002f00
        /*03f8*/ 	.word	0x000000ff
        /*03fc*/ 	.word	0x00000000
        /*0400*/ 	.short	0x010a
        /*0402*/ 	.byte	0x05
	.zero		1


	//   ....[46]....
        /*0404*/ 	.word	0x00002fa0
        /*0408*/ 	.word	0x00000000
        /*040c*/ 	.word	0x00000000
        /*0410*/ 	.short	0x010a
        /*0412*/ 	.byte	0xff
	.zero		1


	//   ....[47]....
        /*0414*/ 	.word	0x000030d0
        /*0418*/ 	.word	0x00000000
        /*041c*/ 	.word	0x000000e0
        /*0420*/ 	.short	0x010a
        /*0422*/ 	.byte	0xff
	.zero		1


	//   ....[48]....
        /*0424*/ 	.word	0x00003140
        /*0428*/ 	.word	0x00000008
        /*042c*/ 	.word	0x00000000
        /*0430*/ 	.short	0x0101
        /*0432*/ 	.byte	0xff
	.zero		1


	//   ....[49]....
        /*0434*/ 	.word	0x00003160
        /*0438*/ 	.word	0x000000ff
        /*043c*/ 	.word	0x00000090
        /*0440*/ 	.short	0x010a
        /*0442*/ 	.byte	0x04
	.zero		1


	//   ....[50]....
        /*0444*/ 	.word	0x00003280
        /*0448*/ 	.word	0x00000000
        /*044c*/ 	.word	0x00000080
        /*0450*/ 	.short	0x010a
        /*0452*/ 	.byte	0xff
	.zero		1


	//   ....[51]....
        /*0454*/ 	.word	0x00003380
        /*0458*/ 	.word	0x00000000
        /*045c*/ 	.word	0x00000000
        /*0460*/ 	.short	0x0101
        /*0462*/ 	.byte	0xff
	.zero		1


	//   ....[52]....
        /*0464*/ 	.word	0x00003410
        /*0468*/ 	.word	0x000000ff
        /*046c*/ 	.word	0x00000090
        /*0470*/ 	.short	0x0106
        /*0472*/ 	.byte	0x04
	.zero		1


	//   ....[53]....
        /*0474*/ 	.word	0x00003430
        /*0478*/ 	.word	0x000000ff
        /*047c*/ 	.word	0x00000090
        /*0480*/ 	.short	0x010a
        /*0482*/ 	.byte	0x04
	.zero		1


	//   ....[54]....
        /*0484*/ 	.word	0x000034c0
        /*0488*/ 	.word	0x000000ff
        /*048c*/ 	.word	0x00000090
        /*0490*/ 	.short	0x0106
        /*0492*/ 	.byte	0x07
	.zero		1


	//   ....[55]....
        /*0494*/ 	.word	0x00003500
        /*0498*/ 	.word	0x00000000
        /*049c*/ 	.word	0x00000090
        /*04a0*/ 	.short	0x010a
        /*04a2*/ 	.byte	0xff
	.zero		1


	//   ....[56]....
        /*04a4*/ 	.word	0x00003760
        /*04a8*/ 	.word	0x000000ff
        /*04ac*/ 	.word	0x00000008
        /*04b0*/ 	.short	0x010a
        /*04b2*/ 	.byte	0x05
	.zero		1


	//   ....[57]....
        /*04b4*/ 	.word	0x00003780
        /*04b8*/ 	.word	0x000000ff
        /*04bc*/ 	.word	0x00000008
        /*04c0*/ 	.short	0x010a
        /*04c2*/ 	.byte	0x05
	.zero		1


	//   ....[58]....
        /*04c4*/ 	.word	0x00003920
        /*04c8*/ 	.word	0x000000ff
        /*04cc*/ 	.word	0x00000008
        /*04d0*/ 	.short	0x010a
        /*04d2*/ 	.byte	0x05
	.zero		1


	//   ....[59]....
        /*04d4*/ 	.word	0x00003940
        /*04d8*/ 	.word	0x000000ff
        /*04dc*/ 	.word	0x00000008
        /*04e0*/ 	.short	0x010a
        /*04e2*/ 	.byte	0x05
	.zero		1


	//   ....[60]....
        /*04e4*/ 	.word	0x00003a10
        /*04e8*/ 	.word	0x000000ff
        /*04ec*/ 	.word	0x00000000
        /*04f0*/ 	.short	0x0101
        /*04f2*/ 	.byte	0x04
	.zero		1


	//   ....[61]....
        /*04f4*/ 	.word	0x00003dd0
        /*04f8*/ 	.word	0x00000003
        /*04fc*/ 	.word	0x00000080
        /*0500*/ 	.short	0x010a
        /*0502*/ 	.byte	0xff
	.zero		1


	//   ....[62]....
        /*0504*/ 	.word	0x00003e90
        /*0508*/ 	.word	0x00000003
        /*050c*/ 	.word	0x00000000
        /*0510*/ 	.short	0x0101
        /*0512*/ 	.byte	0xff
	.zero		1


	//   ....[63]....
        /*0514*/ 	.word	0x00003f80
        /*0518*/ 	.word	0x000000ff
        /*051c*/ 	.word	0x00000000
        /*0520*/ 	.short	0x010a
        /*0522*/ 	.byte	0x04
	.zero		1


	//   ....[64]....
        /*0524*/ 	.word	0x00003f90
        /*0528*/ 	.word	0x000000ff
        /*052c*/ 	.word	0x000000c0
        /*0530*/ 	.short	0x010a
        /*0532*/ 	.byte	0x07
	.zero		1


	//   ....[65]....
        /*0534*/ 	.word	0x00004050
        /*0538*/ 	.word	0x000000ff
        /*053c*/ 	.word	0x00000000
        /*0540*/ 	.short	0x010a
        /*0542*/ 	.byte	0x05
	.zero		1


	//   ....[66]....
        /*0544*/ 	.word	0x000041a0
        /*0548*/ 	.word	0x000000ff
        /*054c*/ 	.word	0x00000000
        /*0550*/ 	.short	0x010a
        /*0552*/ 	.byte	0x07
	.zero		1


	//   ....[67]....
        /*0554*/ 	.word	0x00004910
        /*0558*/ 	.word	0x000000ff
        /*055c*/ 	.word	0x00000000
        /*0560*/ 	.short	0x010a
        /*0562*/ 	.byte	0x04
	.zero		1


	//   ....[68]....
        /*0564*/ 	.word	0x000049b0
        /*0568*/ 	.word	0x000000ff
        /*056c*/ 	.word	0x00000000
        /*0570*/ 	.short	0x010a
        /*0572*/ 	.byte	0x05
	.zero		1


	//   ....[69]....
        /*0574*/ 	.word	0x00004a40
        /*0578*/ 	.word	0x000000ff
        /*057c*/ 	.word	0x00000000
        /*0580*/ 	.short	0x010a
        /*0582*/ 	.byte	0x05
	.zero		1


	//   ....[70]....
        /*0584*/ 	.word	0x00004ae0
        /*0588*/ 	.word	0x00000002
        /*058c*/ 	.word	0x00000000
        /*0590*/ 	.short	0x010a
        /*0592*/ 	.byte	0xff
	.zero		1


	//   ....[71]....
        /*0594*/ 	.word	0x00004b20
        /*0598*/ 	.word	0x00000002
        /*059c*/ 	.word	0x00000000
        /*05a0*/ 	.short	0x010a
        /*05a2*/ 	.byte	0xff
	.zero		1


	//   ....[72]....
        /*05a4*/ 	.word	0x00004ba0
        /*05a8*/ 	.word	0x000000ff
        /*05ac*/ 	.word	0x00000000
        /*05b0*/ 	.short	0x0101
        /*05b2*/ 	.byte	0x04
	.zero		1


	//   ....[73]....
        /*05b4*/ 	.word	0x00004be0
        /*05b8*/ 	.word	0x000000ff
        /*05bc*/ 	.word	0x00000100
        /*05c0*/ 	.short	0x010a
        /*05c2*/ 	.byte	0x3e
	.zero		1


	//   ....[74]....
        /*05c4*/ 	.word	0x00004c40
        /*05c8*/ 	.word	0x000000ff
        /*05cc*/ 	.word	0x00000000
        /*05d0*/ 	.short	0x0101
        /*05d2*/ 	.byte	0x04
	.zero		1


	//   ....[75]....
        /*05d4*/ 	.word	0x00005130
        /*05d8*/ 	.word	0x00000008
        /*05dc*/ 	.word	0x00000080
        /*05e0*/ 	.short	0x010a
        /*05e2*/ 	.byte	0xff
	.zero		1


	//   ....[76]....
        /*05e4*/ 	.word	0x000052a0
        /*05e8*/ 	.word	0x00000000
        /*05ec*/ 	.word	0x00000000
        /*05f0*/ 	.short	0x0101
        /*05f2*/ 	.byte	0xff
	.zero		1


	//   ....[77]....
        /*05f4*/ 	.word	0x00005780
        /*05f8*/ 	.word	0x000000ff
        /*05fc*/ 	.word	0x00000078
        /*0600*/ 	.short	0x010a
        /*0602*/ 	.byte	0x15
	.zero		1


	//   ....[78]....
        /*0604*/ 	.word	0x00005910
        /*0608*/ 	.word	0x000000ff
        /*060c*/ 	.word	0x00000050
        /*0610*/ 	.short	0x010a
        /*0612*/ 	.byte	0x15
	.zero		1


	//   ....[79]....
        /*0614*/ 	.word	0x00005ae0
        /*0618*/ 	.word	0x000000ff
        /*061c*/ 	.word	0x00000030
        /*0620*/ 	.short	0x010b
        /*0622*/ 	.byte	0x15
	.zero		1


	//   ....[80]....
        /*0624*/ 	.word	0x00005b00
        /*0628*/ 	.word	0x000000ff
        /*062c*/ 	.word	0x00000000
        /*0630*/ 	.short	0x0101
        /*0632*/ 	.byte	0x04
	.zero		1


	//   ....[81]....
        /*0634*/ 	.word	0x00005b10
        /*0638*/ 	.word	0x000000ff
        /*063c*/ 	.word	0x00000058
        /*0640*/ 	.short	0x010a
        /*0642*/ 	.byte	0x15
	.zero		1


	//   ....[82]....
        /*0644*/ 	.word	0x00005cd0
        /*0648*/ 	.word	0x000000ff
        /*064c*/ 	.word	0x00000038
        /*0650*/ 	.short	0x010b
        /*0652*/ 	.byte	0x15
	.zero		1


	//   ....[83]....
        /*0654*/ 	.word	0x00005cf0
        /*0658*/ 	.word	0x000000ff
        /*065c*/ 	.word	0x00000000
        /*0660*/ 	.short	0x0101
        /*0662*/ 	.byte	0x04
	.zero		1


	//   ....[84]....
        /*0664*/ 	.word	0x00005d00
        /*0668*/ 	.word	0x000000ff
        /*066c*/ 	.word	0x00000060
        /*0670*/ 	.short	0x010a
        /*0672*/ 	.byte	0x15
	.zero		1


	//   ....[85]....
        /*0674*/ 	.word	0x00005ed0
        /*0678*/ 	.word	0x000000ff
        /*067c*/ 	.word	0x00000040
        /*0680*/ 	.short	0x010b
        /*0682*/ 	.byte	0x15
	.zero		1


	//   ....[86]....
        /*0684*/ 	.word	0x00005ef0
        /*0688*/ 	.word	0x000000ff
        /*068c*/ 	.word	0x00000000
        /*0690*/ 	.short	0x0101
        /*0692*/ 	.byte	0x04
	.zero		1


	//   ....[87]....
        /*0694*/ 	.word	0x00005f00
        /*0698*/ 	.word	0x000000ff
        /*069c*/ 	.word	0x00000068
        /*06a0*/ 	.short	0x010a
        /*06a2*/ 	.byte	0x15
	.zero		1


	//   ....[88]....
        /*06a4*/ 	.word	0x00006160
        /*06a8*/ 	.word	0x000000ff
        /*06ac*/ 	.word	0x00000048
        /*06b0*/ 	.short	0x010b
        /*06b2*/ 	.byte	0x15
	.zero		1


	//   ....[89]....
        /*06b4*/ 	.word	0x00006170
        /*06b8*/ 	.word	0x000000ff
        /*06bc*/ 	.word	0x00000000
        /*06c0*/ 	.short	0x0101
        /*06c2*/ 	.byte	0x2d
	.zero		1


	//   ....[90]....
        /*06c4*/ 	.word	0x000061a0
        /*06c8*/ 	.word	0x000000ff
        /*06cc*/ 	.word	0x00000050
        /*06d0*/ 	.short	0x010a
        /*06d2*/ 	.byte	0x15
	.zero		1


	//   ....[91]....
        /*06d4*/ 	.word	0x000061c0
        /*06d8*/ 	.word	0x000000ff
        /*06dc*/ 	.word	0x00000058
        /*06e0*/ 	.short	0x010a
        /*06e2*/ 	.byte	0x15
	.zero		1


	//   ....[92]....
        /*06e4*/ 	.word	0x000061e0
        /*06e8*/ 	.word	0x000000ff
        /*06ec*/ 	.word	0x00000060
        /*06f0*/ 	.short	0x010a
        /*06f2*/ 	.byte	0x15
	.zero		1


	//   ....[93]....
        /*06f4*/ 	.word	0x00006220
        /*06f8*/ 	.word	0x00000000
        /*06fc*/ 	.word	0x00000068
        /*0700*/ 	.short	0x010a
        /*0702*/ 	.byte	0xff
	.zero		1


	//   ....[94]....
        /*0704*/ 	.word	0x00006590
        /*0708*/ 	.word	0x00000003
        /*070c*/ 	.word	0x00000080
        /*0710*/ 	.short	0x010a
        /*0712*/ 	.byte	0xff
	.zero		1


	//   ....[95]....
        /*0714*/ 	.word	0x00006710
        /*0718*/ 	.word	0x00000000
        /*071c*/ 	.word	0x00000000
        /*0720*/ 	.short	0x0101
        /*0722*/ 	.byte	0xff
	.zero		1


	//   ....[96]....
        /*0724*/ 	.word	0x00007260
        /*0728*/ 	.word	0x000000ff
        /*072c*/ 	.word	0x00000030
        /*0730*/ 	.short	0x010a
        /*0732*/ 	.byte	0x2b
	.zero		1


	//   ....[97]....
        /*0734*/ 	.word	0x000072a0
        /*0738*/ 	.word	0x0000004b
        /*073c*/ 	.word	0x000000a0
        /*0740*/ 	.short	0x010a
        /*0742*/ 	.byte	0xff
	.zero		1


	//   ....[98]....
        /*0744*/ 	.word	0x00007390
        /*0748*/ 	.word	0x000000ff
        /*074c*/ 	.word	0x00000030
        /*0750*/ 	.short	0x010a
        /*0752*/ 	.byte	0x2b
	.zero		1


	//   ....[99]....
        /*0754*/ 	.word	0x00007480
        /*0758*/ 	.word	0x0000004b
        /*075c*/ 	.word	0x000000a0
        /*0760*/ 	.short	0x010a
        /*0762*/ 	.byte	0xff
	.zero		1


	//   ....[100]....
        /*0764*/ 	.word	0x00007ca0
        /*0768*/ 	.word	0x00000000
        /*076c*/ 	.word	0x00000000
        /*0770*/ 	.short	0x0101
        /*0772*/ 	.byte	0xff
	.zero		1


	//   ....[101]....
        /*0774*/ 	.word	0x00007cb0
        /*0778*/ 	.word	0x00000003
        /*077c*/ 	.word	0x00000030
        /*0780*/ 	.short	0x010a
        /*0782*/ 	.byte	0xff
	.zero		1


	//   ....[102]....
        /*0784*/ 	.word	0x00007d90
        /*0788*/ 	.word	0x00000003
        /*078c*/ 	.word	0x00000030
        /*0790*/ 	.short	0x010a
        /*0792*/ 	.byte	0xff
	.zero		1


	//   ....[103]....
        /*0794*/ 	.word	0x00008650
        /*0798*/ 	.word	0x0000004d
        /*079c*/ 	.word	0x00000000
        /*07a0*/ 	.short	0x0101
        /*07a2*/ 	.byte	0xff
	.zero		1


	//   ....[104]....
        /*07a4*/ 	.word	0x00008670
        /*07a8*/ 	.word	0x00000000
        /*07ac*/ 	.word	0x00000030
        /*07b0*/ 	.short	0x010a
        /*07b2*/ 	.byte	0xff
	.zero		1


	//   ....[105]....
        /*07b4*/ 	.word	0x00008740
        /*07b8*/ 	.word	0x00000000
        /*07bc*/ 	.word	0x00000030
        /*07c0*/ 	.short	0x010a
        /*07c2*/ 	.byte	0xff
	.zero		1


	//   ....[106]....
        /*07c4*/ 	.word	0x00009000
        /*07c8*/ 	.word	0x0000004d
        /*07cc*/ 	.word	0x00000000
        /*07d0*/ 	.short	0x0101
        /*07d2*/ 	.byte	0xff
	.zero		1


	//   ....[107]....
        /*07d4*/ 	.word	0x00009020
        /*07d8*/ 	.word	0x00000000
        /*07dc*/ 	.word	0x00000030
        /*07e0*/ 	.short	0x010a
        /*07e2*/ 	.byte	0xff
	.zero		1


	//   ....[108]....
        /*07e4*/ 	.word	0x000090f0
        /*07e8*/ 	.word	0x00000000
        /*07ec*/ 	.word	0x00000030
        /*07f0*/ 	.short	0x010a
        /*07f2*/ 	.byte	0xff
	.zero		1


	//   ....[109]....
        /*07f4*/ 	.word	0x00009400
        /*07f8*/ 	.word	0x0000004b
        /*07fc*/ 	.word	0x00000000
        /*0800*/ 	.short	0x0101
        /*0802*/ 	.byte	0xff
	.zero		1


	//   ....[110]....
        /*0804*/ 	.word	0x00009a00
        /*0808*/ 	.word	0x00000002
        /*080c*/ 	.word	0x00000000
        /*0810*/ 	.short	0x0101
        /*0812*/ 	.byte	0xff
	.zero		1


	//   ....[111]....
        /*0814*/ 	.word	0x00009c90
        /*0818*/ 	.word	0x000000ff
        /*081c*/ 	.word	0x00000000
        /*0820*/ 	.short	0x0101
        /*0822*/ 	.byte	0x04
	.zero		1


	//   ....[112]....
        /*0824*/ 	.word	0x00009cb0
        /*0828*/ 	.word	0x00000003
        /*082c*/ 	.word	0x000000f0
        /*0830*/ 	.short	0x010a
        /*0832*/ 	.byte	0xff
	.zero		1


	//   ....[113]....
        /*0834*/ 	.word	0x00009d10
        /*0838*/ 	.word	0x00000000
        /*083c*/ 	.word	0x00000018
        /*0840*/ 	.short	0x010a
        /*0842*/ 	.byte	0xff
	.zero		1


	//   ....[114]....
        /*0844*/ 	.word	0x00009d70
        /*0848*/ 	.word	0x00000000
        /*084c*/ 	.word	0x00000018
        /*0850*/ 	.short	0x010a
        /*0852*/ 	.byte	0xff
	.zero		1


	//   ....[115]....
        /*0854*/ 	.word	0x00009dc0
        /*0858*/ 	.word	0x00000003
        /*085c*/ 	.word	0x00000080
        /*0860*/ 	.short	0x010a
        /*0862*/ 	.byte	0xff
	.zero		1


	//   ....[116]....
        /*0864*/ 	.word	0x00009e20
        /*0868*/ 	.word	0x00000000
        /*086c*/ 	.word	0x00000000
        /*0870*/ 	.short	0x010a
        /*0872*/ 	.byte	0xff
	.zero		1


	//   ....[117]....
        /*0874*/ 	.word	0x00009e80
        /*0878*/ 	.word	0x00000000
        /*087c*/ 	.word	0x00000000
        /*0880*/ 	.short	0x010a
        /*0882*/ 	.byte	0xff
	.zero		1


	//   ....[118]....
        /*0884*/ 	.word	0x00009ed0
        /*0888*/ 	.word	0x00000000
        /*088c*/ 	.word	0x000000e0
        /*0890*/ 	.short	0x010a
        /*0892*/ 	.byte	0xff
	.zero		1


	//   ....[119]....
        /*0894*/ 	.word	0x00009f30
        /*0898*/ 	.word	0x00000000
        /*089c*/ 	.word	0x00000090
        /*08a0*/ 	.short	0x010a
        /*08a2*/ 	.byte	0xff
	.zero		1


	//   ....[120]....
        /*08a4*/ 	.word	0x00009f80
        /*08a8*/ 	.word	0x00000000
        /*08ac*/ 	.word	0x00000080
        /*08b0*/ 	.short	0x010a
        /*08b2*/ 	.byte	0xff
	.zero		1


	//   ....[121]....
        /*08b4*/ 	.word	0x00009fe0
        /*08b8*/ 	.word	0x00000000
        /*08bc*/ 	.word	0x00000090
        /*08c0*/ 	.short	0x010a
        /*08c2*/ 	.byte	0xff
	.zero		1


	//   ....[122]....
        /*08c4*/ 	.word	0x0000a040
        /*08c8*/ 	.word	0x00000007
        /*08cc*/ 	.word	0x00000008
        /*08d0*/ 	.short	0x010a
        /*08d2*/ 	.byte	0xff
	.zero		1


	//   ....[123]....
        /*08d4*/ 	.word	0x0000a130
        /*08d8*/ 	.word	0x00000005
        /*08dc*/ 	.word	0x00000008
        /*08e0*/ 	.short	0x010a
        /*08e2*/ 	.byte	0xff
	.zero		1


	//   ....[124]....
        /*08e4*/ 	.word	0x0000a180
        /*08e8*/ 	.word	0x00000003
        /*08ec*/ 	.word	0x00000080
        /*08f0*/ 	.short	0x010a
        /*08f2*/ 	.byte	0xff
	.zero		1


	//   ....[125]....
        /*08f4*/ 	.word	0x0000a1f0
        /*08f8*/ 	.word	0x00000003
        /*08fc*/ 	.word	0x000000c0
        /*0900*/ 	.short	0x010a
        /*0902*/ 	.byte	0xff
	.zero		1


	//   ....[126]....
        /*0904*/ 	.word	0x0000a250
        /*0908*/ 	.word	0x00000003
        /*090c*/ 	.word	0x00000000
        /*0910*/ 	.short	0x010a
        /*0912*/ 	.byte	0xff
	.zero		1


	//   ....[127]....
        /*0914*/ 	.word	0x0000a2b0
        /*0918*/ 	.word	0x00000002
        /*091c*/ 	.word	0x00000000
        /*0920*/ 	.short	0x010a
        /*0922*/ 	.byte	0xff
	.zero		1


	//   ....[128]....
        /*0924*/ 	.word	0x0000a310
        /*0928*/ 	.word	0x00000002
        /*092c*/ 	.word	0x00000000
        /*0930*/ 	.short	0x010a
        /*0932*/ 	.byte	0xff
	.zero		1


	//   ....[129]....
        /*0934*/ 	.word	0x0000a370
        /*0938*/ 	.word	0x00000002
        /*093c*/ 	.word	0x00000000
        /*0940*/ 	.short	0x010a
        /*0942*/ 	.byte	0xff
	.zero		1


	//   ....[130]....
        /*0944*/ 	.word	0x0000a3d0
        /*0948*/ 	.word	0x00000002
        /*094c*/ 	.word	0x00000100
        /*0950*/ 	.short	0x010a
        /*0952*/ 	.byte	0xff
	.zero		1


	//   ....[131]....
        /*0954*/ 	.word	0x0000a420
        /*0958*/ 	.word	0x00000008
        /*095c*/ 	.word	0x00000080
        /*0960*/ 	.short	0x010a
        /*0962*/ 	.byte	0xff
	.zero		1


	//   ....[132]....
        /*0964*/ 	.word	0x0000a480
        /*0968*/ 	.word	0x00000000
        /*096c*/ 	.word	0x00000078
        /*0970*/ 	.short	0x010a
        /*0972*/ 	.byte	0xff
	.zero		1


	//   ....[133]....
        /*0974*/ 	.word	0x0000a4e0
        /*0978*/ 	.word	0x00000005
        /*097c*/ 	.word	0x00000050
        /*0980*/ 	.short	0x010a
        /*0982*/ 	.byte	0xff
	.zero		1


	//   ....[134]....
        /*0984*/ 	.word	0x0000a540
        /*0988*/ 	.word	0x00000005
        /*098c*/ 	.word	0x00000058
        /*0990*/ 	.short	0x010a
        /*0992*/ 	.byte	0xff
	.zero		1


	//   ....[135]....
        /*0994*/ 	.word	0x0000a5a0
        /*0998*/ 	.word	0x00000005
        /*099c*/ 	.word	0x00000060
        /*09a0*/ 	.short	0x010a
        /*09a2*/ 	.byte	0xff
	.zero		1


	//   ....[136]....
        /*09a4*/ 	.word	0x0000a600
        /*09a8*/ 	.word	0x00000005
        /*09ac*/ 	.word	0x00000068
        /*09b0*/ 	.short	0x010a
        /*09b2*/ 	.byte	0xff
	.zero		1


	//   ....[137]....
        /*09b4*/ 	.word	0x0000a660
        /*09b8*/ 	.word	0x00000000
        /*09bc*/ 	.word	0x00000050
        /*09c0*/ 	.short	0x010a
        /*09c2*/ 	.byte	0xff
	.zero		1


	//   ....[138]....
        /*09c4*/ 	.word	0x0000a6c0
        /*09c8*/ 	.word	0x00000000
        /*09cc*/ 	.word	0x00000058
        /*09d0*/ 	.short	0x010a
        /*09d2*/ 	.byte	0xff
	.zero		1


	//   ....[139]....
        /*09d4*/ 	.word	0x0000a720
        /*09d8*/ 	.word	0x00000000
        /*09dc*/ 	.word	0x00000060
        /*09e0*/ 	.short	0x010a
        /*09e2*/ 	.byte	0xff
	.zero		1


	//   ....[140]....
        /*09e4*/ 	.word	0x0000a770
        /*09e8*/ 	.word	0x00000003
        /*09ec*/ 	.word	0x00000080
        /*09f0*/ 	.short	0x010a
        /*09f2*/ 	.byte	0xff
	.zero		1


	//   ....[141]....
        /*09f4*/ 	.word	0x0000a7d0
        /*09f8*/ 	.word	0x00000002
        /*09fc*/ 	.word	0x00000030
        /*0a00*/ 	.short	0x010a
        /*0a02*/ 	.byte	0xff
	.zero		1


	//   ....[142]....
        /*0a04*/ 	.word	0x0000a820
        /*0a08*/ 	.word	0x0000004b
        /*0a0c*/ 	.word	0x000000a0
        /*0a10*/ 	.short	0x010a
        /*0a12*/ 	.byte	0xff
	.zero		1


	//   ....[143]....
        /*0a14*/ 	.word	0x0000a870
        /*0a18*/ 	.word	0x00000003
        /*0a1c*/ 	.word	0x00000030
        /*0a20*/ 	.short	0x010a
        /*0a22*/ 	.byte	0xff
	.zero		1


	//   ....[144]....
        /*0a24*/ 	.word	0x0000a8c0
        /*0a28*/ 	.word	0x00000000
        /*0a2c*/ 	.word	0x00000030
        /*0a30*/ 	.short	0x010a
        /*0a32*/ 	.byte	0xff
	.zero		1


	//   ....[145]....
        /*0a34*/ 	.word	0x0000a910
        /*0a38*/ 	.word	0x00000000
        /*0a3c*/ 	.word	0x00000030
        /*0a40*/ 	.short	0x010a
        /*0a42*/ 	.byte	0xff
	.zero		1


	//----- nvinfo : EIATTR_NUM_MBARRIERS
	.align		4
.L_47:
        /*0a44*/ 	.byte	0x03, 0x38
        /*0a46*/ 	.short	0x0021


	//----- nvinfo : EIATTR_EXIT_INSTR_OFFSETS
	.align		4
        /*0a48*/ 	.byte	0x04, 0x1c
        /*0a4a*/ 	.short	(.L_49 - .L_48)


	//   ....[0]....
.L_48:
        /*0a4c*/ 	.word	0x00002fd0


	//   ....[1]....
        /*0a50*/ 	.word	0x000034d0


	//   ....[2]....
        /*0a54*/ 	.word	0x00003530


	//   ....[3]....
        /*0a58*/ 	.word	0x00004e80


	//   ....[4]....
        /*0a5c*/ 	.word	0x00006250


	//   ....[5]....
        /*0a60*/ 	.word	0x00006290


	//   ....[6]....
        /*0a64*/ 	.word	0x00009b80


	//   ....[7]....
        /*0a68*/ 	.word	0x00009c00


	//   ....[8]....
        /*0a6c*/ 	.word	0x00009c30


	//   ....[9]....
        /*0a70*/ 	.word	0x00009ca0


	//----- nvinfo : EIATTR_MAX_THREADS
	.align		4
.L_49:
        /*0a74*/ 	.byte	0x04, 0x05
        /*0a76*/ 	.short	(.L_51 - .L_50)
.L_50:
        /*0a78*/ 	.word	0x00000100
        /*0a7c*/ 	.word	0x00000001
        /*0a80*/ 	.word	0x00000001


	//----- nvinfo : EIATTR_CRS_STACK_SIZE
	.align		4
.L_51:
        /*0a84*/ 	.byte	0x04, 0x1e
        /*0a86*/ 	.short	(.L_53 - .L_52)
.L_52:
        /*0a88*/ 	.word	0x00000000


	//----- nvinfo : EIATTR_CBANK_PARAM_SIZE
	.align		4
.L_53:
        /*0a8c*/ 	.byte	0x03, 0x19
        /*0a8e*/ 	.short	0x0800


	//----- nvinfo : EIATTR_PARAM_CBANK
	.align		4
        /*0a90*/ 	.byte	0x04, 0x0a
        /*0a92*/ 	.short	(.L_55 - .L_54)
	.align		4
.L_54:
        /*0a94*/ 	.word	index@(.nv.constant0._ZN7cutlass13device_kernelINS_4gemm6kernel13GemmUniversalIN4cute5tupleIJiiiiEEENS1_10collective13CollectiveMmaINS1_35MainloopSm100TmaUmmaWarpSpecializedILi3ELi2ELi4ENS5_IJNS4_1CILi8EEENSA_ILi1EEESC_EEEEENS5_IJNSA_ILi128EEESF_SF_EEENS_10tfloat32_tENS5_IJlSC_lEEESH_SI_NS4_8TiledMMAINS4_8MMA_AtomIJNS4_23SM100_MMA_TF32_2x1SM_SSISH_SH_fLi128ELi128ELNS4_4UMMA5MajorE0ELSN_0ELNSM_7ScaleInE0ELSO_0EEEEEENS4_6LayoutINS5_IJSC_SC_SC_EEENS5_IJNSA_ILi0EEEST_ST_EEEEENS5_IJNS4_10UnderscoreESW_SW_EEEEENS4_18SM100_TMA_2SM_LOADENS4_14ComposedLayoutINS4_7SwizzleILi3ELi4ELi3EEENS4_18smem_ptr_flag_bitsILi32EEENSR_INS5_IJSB_NSA_ILi32EEEEEENS5_IJS15_SC_EEEEEEEvNS4_8identityENS4_28SM100_TMA_2SM_LOAD_MULTICASTES19_vS1A_EENS_8epilogue10collective18CollectiveEpilogueINS1D_23Sm100TmaWarpSpecializedILi4ELi2ELi16ELb1ELb0EEEJNS5_IJNSA_ILi64EEESF_SF_EEENS5_IJNSR_IS1I_SC_EENSR_INS5_IJNSA_ILi16EEENSA_ILi2EEEEEENS5_IJSC_S1I_EEEEEEEESH_SI_SH_SI_NS1D_6fusion15FusionCallbacksIS1H_NS1R_17LinearCombinationISH_fSH_fLNS_15FloatRoundStyleE2EEES1J_S1Q_JEEENS4_5SM1004TMEM4LOAD26SM100_TMEM_LOAD_32dp32b16xENS4_13SM90_TMA_LOADENS10_INS11_ILi2ELi4ELi3EEES14_NSR_INS5_IJSB_S1L_EEENS5_IJS1L_SC_EEEEEEENS4_39AutoVectorizingCopyWithAssumedAlignmentILi128EEENS4_14SM90_TMA_STOREES26_S28_S28_EEEvvEEEEvNT_6ParamsE)
        /*0a98*/ 	.short	0x0380
        /*0a9a*/ 	.short	0x0800


	//----- nvinfo : EIATTR_SW_WAR
	.align		4
.L_55:
        /*0a9c*/ 	.byte	0x04, 0x36
        /*0a9e*/ 	.short	(.L_57 - .L_56)
.L_56:
        /*0aa0*/ 	.word	0x00000008
.L_57:


//--------------------- .nv.callgraph             --------------------------
	.section	.nv.callgraph,"",@"SHT_CUDA_CALLGRAPH"
	.align	4
	.sectionentsize	8
	.align		4
        /*0000*/ 	.word	0x00000000
	.align		4
        /*0004*/ 	.word	0xffffffff
	.align		4
        /*0008*/ 	.word	index@(_ZN7cutlass13device_kernelINS_4gemm6kernel13GemmUniversalIN4cute5tupleIJiiiiEEENS1_10collective13CollectiveMmaINS1_35MainloopSm100TmaUmmaWarpSpecializedILi3ELi2ELi4ENS5_IJNS4_1CILi8EEENSA_ILi1EEESC_EEEEENS5_IJNSA_ILi128EEESF_SF_EEENS_10tfloat32_tENS5_IJlSC_lEEESH_SI_NS4_8TiledMMAINS4_8MMA_AtomIJNS4_23SM100_MMA_TF32_2x1SM_SSISH_SH_fLi128ELi128ELNS4_4UMMA5MajorE0ELSN_0ELNSM_7ScaleInE0ELSO_0EEEEEENS4_6LayoutINS5_IJSC_SC_SC_EEENS5_IJNSA_ILi0EEEST_ST_EEEEENS5_IJNS4_10UnderscoreESW_SW_EEEEENS4_18SM100_TMA_2SM_LOADENS4_14ComposedLayoutINS4_7SwizzleILi3ELi4ELi3EEENS4_18smem_ptr_flag_bitsILi32EEENSR_INS5_IJSB_NSA_ILi32EEEEEENS5_IJS15_SC_EEEEEEEvNS4_8identityENS4_28SM100_TMA_2SM_LOAD_MULTICASTES19_vS1A_EENS_8epilogue10collective18CollectiveEpilogueINS1D_23Sm100TmaWarpSpecializedILi4ELi2ELi16ELb1ELb0EEEJNS5_IJNSA_ILi64EEESF_SF_EEENS5_IJNSR_IS1I_SC_EENSR_INS5_IJNSA_ILi16EEENSA_ILi2EEEEEENS5_IJSC_S1I_EEEEEEEESH_SI_SH_SI_NS1D_6fusion15FusionCallbacksIS1H_NS1R_17LinearCombinationISH_fSH_fLNS_15FloatRoundStyleE2EEES1J_S1Q_JEEENS4_5SM1004TMEM4LOAD26SM100_TMEM_LOAD_32dp32b16xENS4_13SM90_TMA_LOADENS10_INS11_ILi2ELi4ELi3EEES14_NSR_INS5_IJSB_S1L_EEENS5_IJS1L_SC_EEEEEEENS4_39AutoVectorizingCopyWithAssumedAlignmentILi128EEENS4_14SM90_TMA_STOREES26_S28_S28_EEEvvEEEEvNT_6ParamsE)
	.align		4
        /*000c*/ 	.word	index@(__assertfail)
	.align		4
        /*0010*/ 	.word	0x00000000
	.align		4
        /*0014*/ 	.word	0xfffffffe
	.align		4
        /*0018*/ 	.word	0x00000000
	.align		4
        /*001c*/ 	.word	0xfffffffd
	.align		4
        /*0020*/ 	.word	0x00000000
	.align		4
        /*0024*/ 	.word	0xfffffffc


//--------------------- .nv.constant4             --------------------------
	.section	.nv.constant4,"a",@progbits
	.align	8
	.align		8
.nv.constant4:
        /*0000*/ 	.dword	__assertfail
	.align		8
        /*0008*/ 	.dword	__unnamed_1
	.align		8
        /*0010*/ 	.dword	__unnamed_2
	.align		8
        /*0018*/ 	.dword	_ZN40_INTERNAL_c9f34cef_4_k_cu_564ec089_355554cuda3std3__45__cpo5beginE
	.align		8
        /*0020*/ 	.dword	_ZN40_INTERNAL_c9f34cef_4_k_cu_564ec089_355554cuda3std3__45__cpo3endE
	.align		8
        /*0028*/ 	.dword	_ZN40_INTERNAL_c9f34cef_4_k_cu_564ec089_355554cuda3std3__45__cpo6cbeginE
	.align		8
        /*0030*/ 	.dword	_ZN40_INTERNAL_c9f34cef_4_k_cu_564ec089_355554cuda3std3__45__cpo4cendE
	.align		8
        /*0038*/ 	.dword	_ZN40_INTERNAL_c9f34cef_4_k_cu_564ec089_355554cuda3std3__442_GLOBAL__N__c9f34cef_4_k_cu_564ec089_355556ignoreE
	.align		8
        /*0040*/ 	.dword	_ZN40_INTERNAL_c9f34cef_4_k_cu_564ec089_355554cuda3std3__419piecewise_constructE
	.align		8
        /*0048*/ 	.dword	_ZN40_INTERNAL_c9f34cef_4_k_cu_564ec089_355554cuda3std3__48in_placeE
	.align		8
        /*0050*/ 	.dword	_ZN40_INTERNAL_c9f34cef_4_k_cu_564ec089_355554cuda3std6ranges3__45__cpo4swapE
	.align		8
        /*0058*/ 	.dword	_ZN40_INTERNAL_c9f34cef_4_k_cu_564ec089_355554cuda3std6ranges3__45__cpo9iter_moveE
	.align		8
        /*0060*/ 	.dword	_ZN40_INTERNAL_c9f34cef_4_k_cu_564ec089_355554cute7productE
	.align		8
        /*0068*/ 	.dword	_ZN40_INTERNAL_c9f34cef_4_k_cu_564ec089_355554cute1_E
	.align		8
        /*0070*/ 	.dword	$str$25
	.align		8
        /*0078*/ 	.dword	$str$26
	.align		8
        /*0080*/ 	.dword	$str$27
	.align		8
        /*0088*/ 	.dword	$str$28


//--------------------- .text._ZN7cutlass13device_kernelINS_4gemm6kernel13GemmUniversalIN4cute5tupleIJiiiiEEENS1_10collective13CollectiveMmaINS1_35MainloopSm100TmaUmmaWarpSpecializedILi3ELi2ELi4ENS5_IJNS4_1CILi8EEENSA_ILi1EEESC_EEEEENS5_IJNSA_ILi128EEESF_SF_EEENS_10tfloat32_tENS5_IJlSC_lEEESH_SI_NS4_8TiledMMAINS4_8MMA_AtomIJNS4_23SM100_MMA_TF32_2x1SM_SSISH_SH_fLi128ELi128ELNS4_4UMMA5MajorE0ELSN_0ELNSM_7ScaleInE0ELSO_0EEEEEENS4_6LayoutINS5_IJSC_SC_SC_EEENS5_IJNSA_ILi0EEEST_ST_EEEEENS5_IJNS4_10UnderscoreESW_SW_EEEEENS4_18SM100_TMA_2SM_LOADENS4_14ComposedLayoutINS4_7SwizzleILi3ELi4ELi3EEENS4_18smem_ptr_flag_bitsILi32EEENSR_INS5_IJSB_NSA_ILi32EEEEEENS5_IJS15_SC_EEEEEEEvNS4_8identityENS4_28SM100_TMA_2SM_LOAD_MULTICASTES19_vS1A_EENS_8epilogue10collective18CollectiveEpilogueINS1D_23Sm100TmaWarpSpecializedILi4ELi2ELi16ELb1ELb0EEEJNS5_IJNSA_ILi64EEESF_SF_EEENS5_IJNSR_IS1I_SC_EENSR_INS5_IJNSA_ILi16EEENSA_ILi2EEEEEENS5_IJSC_S1I_EEEEEEEESH_SI_SH_SI_NS1D_6fusion15FusionCallbacksIS1H_NS1R_17LinearCombinationISH_fSH_fLNS_15FloatRoundStyleE2EEES1J_S1Q_JEEENS4_5SM1004TMEM4LOAD26SM100_TMEM_LOAD_32dp32b16xENS4_13SM90_TMA_LOADENS10_INS11_ILi2ELi4ELi3EEES14_NSR_INS5_IJSB_S1L_EEENS5_IJS1L_SC_EEEEEEENS4_39AutoVectorizingCopyWithAssumedAlignmentILi128EEENS4_14SM90_TMA_STOREES26_S28_S28_EEEvvEEEEvNT_6ParamsE --------------------------
	.section	.text._ZN7cutlass13device_kernelINS_4gemm6kernel13GemmUniversalIN4cute5tupleIJiiiiEEENS1_10collective13CollectiveMmaINS1_35MainloopSm100TmaUmmaWarpSpecializedILi3ELi2ELi4ENS5_IJNS4_1CILi8EEENSA_ILi1EEESC_EEEEENS5_IJNSA_ILi128EEESF_SF_EEENS_10tfloat32_tENS5_IJlSC_lEEESH_SI_NS4_8TiledMMAINS4_8MMA_AtomIJNS4_23SM100_MMA_TF32_2x1SM_SSISH_SH_fLi128ELi128ELNS4_4UMMA5MajorE0ELSN_0ELNSM_7ScaleInE0ELSO_0EEEEEENS4_6LayoutINS5_IJSC_SC_SC_EEENS5_IJNSA_ILi0EEEST_ST_EEEEENS5_IJNS4_10UnderscoreESW_SW_EEEEENS4_18SM100_TMA_2SM_LOADENS4_14ComposedLayoutINS4_7SwizzleILi3ELi4ELi3EEENS4_18smem_ptr_flag_bitsILi32EEENSR_INS5_IJSB_NSA_ILi32EEEEEENS5_IJS15_SC_EEEEEEEvNS4_8identityENS4_28SM100_TMA_2SM_LOAD_MULTICASTES19_vS1A_EENS_8epilogue10collective18CollectiveEpilogueINS1D_23Sm100TmaWarpSpecializedILi4ELi2ELi16ELb1ELb0EEEJNS5_IJNSA_ILi64EEESF_SF_EEENS5_IJNSR_IS1I_SC_EENSR_INS5_IJNSA_ILi16EEENSA_ILi2EEEEEENS5_IJSC_S1I_EEEEEEEESH_SI_SH_SI_NS1D_6fusion15FusionCallbacksIS1H_NS1R_17LinearCombinationISH_fSH_fLNS_15FloatRoundStyleE2EEES1J_S1Q_JEEENS4_5SM1004TMEM4LOAD26SM100_TMEM_LOAD_32dp32b16xENS4_13SM90_TMA_LOADENS10_INS11_ILi2ELi4ELi3EEES14_NSR_INS5_IJSB_S1L_EEENS5_IJS1L_SC_EEEEEEENS4_39AutoVectorizingCopyWithAssumedAlignmentILi128EEENS4_14SM90_TMA_STOREES26_S28_S28_EEEvvEEEEvNT_6ParamsE,"ax",@progbits
	.align	128
.text._ZN7cutlass13device_kernelINS_4gemm6kernel13GemmUniversalIN4cute5tupleIJiiiiEEENS1_10collective13CollectiveMmaINS1_35MainloopSm100TmaUmmaWarpSpecializedILi3ELi2ELi4ENS5_IJNS4_1CILi8EEENSA_ILi1EEESC_EEEEENS5_IJNSA_ILi128EEESF_SF_EEENS_10tfloat32_tENS5_IJlSC_lEEESH_SI_NS4_8TiledMMAINS4_8MMA_AtomIJNS4_23SM100_MMA_TF32_2x1SM_SSISH_SH_fLi128ELi128ELNS4_4UMMA5MajorE0ELSN_0ELNSM_7ScaleInE0ELSO_0EEEEEENS4_6LayoutINS5_IJSC_SC_SC_EEENS5_IJNSA_ILi0EEEST_ST_EEEEENS5_IJNS4_10UnderscoreESW_SW_EEEEENS4_18SM100_TMA_2SM_LOADENS4_14ComposedLayoutINS4_7SwizzleILi3ELi4ELi3EEENS4_18smem_ptr_flag_bitsILi32EEENSR_INS5_IJSB_NSA_ILi32EEEEEENS5_IJS15_SC_EEEEEEEvNS4_8identityENS4_28SM100_TMA_2SM_LOAD_MULTICASTES19_vS1A_EENS_8epilogue10collective18CollectiveEpilogueINS1D_23Sm100TmaWarpSpecializedILi4ELi2ELi16ELb1ELb0EEEJNS5_IJNSA_ILi64EEESF_SF_EEENS5_IJNSR_IS1I_SC_EENSR_INS5_IJNSA_ILi16EEENSA_ILi2EEEEEENS5_IJSC_S1I_EEEEEEEESH_SI_SH_SI_NS1D_6fusion15FusionCallbacksIS1H_NS1R_17LinearCombinationISH_fSH_fLNS_15FloatRoundStyleE2EEES1J_S1Q_JEEENS4_5SM1004TMEM4LOAD26SM100_TMEM_LOAD_32dp32b16xENS4_13SM90_TMA_LOADENS10_INS11_ILi2ELi4ELi3EEES14_NSR_INS5_IJSB_S1L_EEENS5_IJS1L_SC_EEEEEEENS4_39AutoVectorizingCopyWithAssumedAlignmentILi128EEENS4_14SM90_TMA_STOREES26_S28_S28_EEEvvEEEEvNT_6ParamsE:
        .type           _ZN7cutlass13device_kernelINS_4gemm6kernel13GemmUniversalIN4cute5tupleIJiiiiEEENS1_10collective13CollectiveMmaINS1_35MainloopSm100TmaUmmaWarpSpecializedILi3ELi2ELi4ENS5_IJNS4_1CILi8EEENSA_ILi1EEESC_EEEEENS5_IJNSA_ILi128EEESF_SF_EEENS_10tfloat32_tENS5_IJlSC_lEEESH_SI_NS4_8TiledMMAINS4_8MMA_AtomIJNS4_23SM100_MMA_TF32_2x1SM_SSISH_SH_fLi128ELi128ELNS4_4UMMA5MajorE0ELSN_0ELNSM_7ScaleInE0ELSO_0EEEEEENS4_6LayoutINS5_IJSC_SC_SC_EEENS5_IJNSA_ILi0EEEST_ST_EEEEENS5_IJNS4_10UnderscoreESW_SW_EEEEENS4_18SM100_TMA_2SM_LOADENS4_14ComposedLayoutINS4_7SwizzleILi3ELi4ELi3EEENS4_18smem_ptr_flag_bitsILi32EEENSR_INS5_IJSB_NSA_ILi32EEEEEENS5_IJS15_SC_EEEEEEEvNS4_8identityENS4_28SM100_TMA_2SM_LOAD_MULTICASTES19_vS1A_EENS_8epilogue10collective18CollectiveEpilogueINS1D_23Sm100TmaWarpSpecializedILi4ELi2ELi16ELb1ELb0EEEJNS5_IJNSA_ILi64EEESF_SF_EEENS5_IJNSR_IS1I_SC_EENSR_INS5_IJNSA_ILi16EEENSA_ILi2EEEEEENS5_IJSC_S1I_EEEEEEEESH_SI_SH_SI_NS1D_6fusion15FusionCallbacksIS1H_NS1R_17LinearCombinationISH_fSH_fLNS_15FloatRoundStyleE2EEES1J_S1Q_JEEENS4_5SM1004TMEM4LOAD26SM100_TMEM_LOAD_32dp32b16xENS4_13SM90_TMA_LOADENS10_INS11_ILi2ELi4ELi3EEES14_NSR_INS5_IJSB_S1L_EEENS5_IJS1L_SC_EEEEEEENS4_39AutoVectorizingCopyWithAssumedAlignmentILi128EEENS4_14SM90_TMA_STOREES26_S28_S28_EEEvvEEEEvNT_6ParamsE,@function
        .size           _ZN7cutlass13device_kernelINS_4gemm6kernel13GemmUniversalIN4cute5tupleIJiiiiEEENS1_10collective13CollectiveMmaINS1_35MainloopSm100TmaUmmaWarpSpecializedILi3ELi2ELi4ENS5_IJNS4_1CILi8EEENSA_ILi1EEESC_EEEEENS5_IJNSA_ILi128EEESF_SF_EEENS_10tfloat32_tENS5_IJlSC_lEEESH_SI_NS4_8TiledMMAINS4_8MMA_AtomIJNS4_23SM100_MMA_TF32_2x1SM_SSISH_SH_fLi128ELi128ELNS4_4UMMA5MajorE0ELSN_0ELNSM_7ScaleInE0ELSO_0EEEEEENS4_6LayoutINS5_IJSC_SC_SC_EEENS5_IJNSA_ILi0EEEST_ST_EEEEENS5_IJNS4_10UnderscoreESW_SW_EEEEENS4_18SM100_TMA_2SM_LOADENS4_14ComposedLayoutINS4_7SwizzleILi3ELi4ELi3EEENS4_18smem_ptr_flag_bitsILi32EEENSR_INS5_IJSB_NSA_ILi32EEEEEENS5_IJS15_SC_EEEEEEEvNS4_8identityENS4_28SM100_TMA_2SM_LOAD_MULTICASTES19_vS1A_EENS_8epilogue10collective18CollectiveEpilogueINS1D_23Sm100TmaWarpSpecializedILi4ELi2ELi16ELb1ELb0EEEJNS5_IJNSA_ILi64EEESF_SF_EEENS5_IJNSR_IS1I_SC_EENSR_INS5_IJNSA_ILi16EEENSA_ILi2EEEEEENS5_IJSC_S1I_EEEEEEEESH_SI_SH_SI_NS1D_6fusion15FusionCallbacksIS1H_NS1R_17LinearCombinationISH_fSH_fLNS_15FloatRoundStyleE2EEES1J_S1Q_JEEENS4_5SM1004TMEM4LOAD26SM100_TMEM_LOAD_32dp32b16xENS4_13SM90_TMA_LOADENS10_INS11_ILi2ELi4ELi3EEES14_NSR_INS5_IJSB_S1L_EEENS5_IJS1L_SC_EEEEEEENS4_39AutoVectorizingCopyWithAssumedAlignmentILi128EEENS4_14SM90_TMA_STOREES26_S28_S28_EEEvvEEEEvNT_6ParamsE,(.L_x_198 - _ZN7cutlass13device_kernelINS_4gemm6kernel13GemmUniversalIN4cute5tupleIJiiiiEEENS1_10collective13CollectiveMmaINS1_35MainloopSm100TmaUmmaWarpSpecializedILi3ELi2ELi4ENS5_IJNS4_1CILi8EEENSA_ILi1EEESC_EEEEENS5_IJNSA_ILi128EEESF_SF_EEENS_10tfloat32_tENS5_IJlSC_lEEESH_SI_NS4_8TiledMMAINS4_8MMA_AtomIJNS4_23SM100_MMA_TF32_2x1SM_SSISH_SH_fLi128ELi128ELNS4_4UMMA5MajorE0ELSN_0ELNSM_7ScaleInE0ELSO_0EEEEEENS4_6LayoutINS5_IJSC_SC_SC_EEENS5_IJNSA_ILi0EEEST_ST_EEEEENS5_IJNS4_10UnderscoreESW_SW_EEEEENS4_18SM100_TMA_2SM_LOADENS4_14ComposedLayoutINS4_7SwizzleILi3ELi4ELi3EEENS4_18smem_ptr_flag_bitsILi32EEENSR_INS5_IJSB_NSA_ILi32EEEEEENS5_IJS15_SC_EEEEEEEvNS4_8identityENS4_28SM100_TMA_2SM_LOAD_MULTICASTES19_vS1A_EENS_8epilogue10collective18CollectiveEpilogueINS1D_23Sm100TmaWarpSpecializedILi4ELi2ELi16ELb1ELb0EEEJNS5_IJNSA_ILi64EEESF_SF_EEENS5_IJNSR_IS1I_SC_EENSR_INS5_IJNSA_ILi16EEENSA_ILi2EEEEEENS5_IJSC_S1I_EEEEEEEESH_SI_SH_SI_NS1D_6fusion15FusionCallbacksIS1H_NS1R_17LinearCombinationISH_fSH_fLNS_15FloatRoundStyleE2EEES1J_S1Q_JEEENS4_5SM1004TMEM4LOAD26SM100_TMEM_LOAD_32dp32b16xENS4_13SM90_TMA_LOADENS10_INS11_ILi2ELi4ELi3EEES14_NSR_INS5_IJSB_S1L_EEENS5_IJS1L_SC_EEEEEEENS4_39AutoVectorizingCopyWithAssumedAlignmentILi128EEENS4_14SM90_TMA_STOREES26_S28_S28_EEEvvEEEEvNT_6ParamsE)
        .other          _ZN7cutlass13device_kernelINS_4gemm6kernel13GemmUniversalIN4cute5tupleIJiiiiEEENS1_10collective13CollectiveMmaINS1_35MainloopSm100TmaUmmaWarpSpecializedILi3ELi2ELi4ENS5_IJNS4_1CILi8EEENSA_ILi1EEESC_EEEEENS5_IJNSA_ILi128EEESF_SF_EEENS_10tfloat32_tENS5_IJlSC_lEEESH_SI_NS4_8TiledMMAINS4_8MMA_AtomIJNS4_23SM100_MMA_TF32_2x1SM_SSISH_SH_fLi128ELi128ELNS4_4UMMA5MajorE0ELSN_0ELNSM_7ScaleInE0ELSO_0EEEEEENS4_6LayoutINS5_IJSC_SC_SC_EEENS5_IJNSA_ILi0EEEST_ST_EEEEENS5_IJNS4_10UnderscoreESW_SW_EEEEENS4_18SM100_TMA_2SM_LOADENS4_14ComposedLayoutINS4_7SwizzleILi3ELi4ELi3EEENS4_18smem_ptr_flag_bitsILi32EEENSR_INS5_IJSB_NSA_ILi32EEEEEENS5_IJS15_SC_EEEEEEEvNS4_8identityENS4_28SM100_TMA_2SM_LOAD_MULTICASTES19_vS1A_EENS_8epilogue10collective18CollectiveEpilogueINS1D_23Sm100TmaWarpSpecializedILi4ELi2ELi16ELb1ELb0EEEJNS5_IJNSA_ILi64EEESF_SF_EEENS5_IJNSR_IS1I_SC_EENSR_INS5_IJNSA_ILi16EEENSA_ILi2EEEEEENS5_IJSC_S1I_EEEEEEEESH_SI_SH_SI_NS1D_6fusion15FusionCallbacksIS1H_NS1R_17LinearCombinationISH_fSH_fLNS_15FloatRoundStyleE2EEES1J_S1Q_JEEENS4_5SM1004TMEM4LOAD26SM100_TMEM_LOAD_32dp32b16xENS4_13SM90_TMA_LOADENS10_INS11_ILi2ELi4ELi3EEES14_NSR_INS5_IJSB_S1L_EEENS5_IJS1L_SC_EEEEEEENS4_39AutoVectorizingCopyWithAssumedAlignmentILi128EEENS4_14SM90_TMA_STOREES26_S28_S28_EEEvvEEEEvNT_6ParamsE,@"STO_CUDA_ENTRY STV_DEFAULT"
_ZN7cutlass13device_kernelINS_4gemm6kernel13GemmUniversalIN4cute5tupleIJiiiiEEENS1_10collective13CollectiveMmaINS1_35MainloopSm100TmaUmmaWarpSpecializedILi3ELi2ELi4ENS5_IJNS4_1CILi8EEENSA_ILi1EEESC_EEEEENS5_IJNSA_ILi128EEESF_SF_EEENS_10tfloat32_tENS5_IJlSC_lEEESH_SI_NS4_8TiledMMAINS4_8MMA_AtomIJNS4_23SM100_MMA_TF32_2x1SM_SSISH_SH_fLi128ELi128ELNS4_4UMMA5MajorE0ELSN_0ELNSM_7ScaleInE0ELSO_0EEEEEENS4_6LayoutINS5_IJSC_SC_SC_EEENS5_IJNSA_ILi0EEEST_ST_EEEEENS5_IJNS4_10UnderscoreESW_SW_EEEEENS4_18SM100_TMA_2SM_LOADENS4_14ComposedLayoutINS4_7SwizzleILi3ELi4ELi3EEENS4_18smem_ptr_flag_bitsILi32EEENSR_INS5_IJSB_NSA_ILi32EEEEEENS5_IJS15_SC_EEEEEEEvNS4_8identityENS4_28SM100_TMA_2SM_LOAD_MULTICASTES19_vS1A_EENS_8epilogue10collective18CollectiveEpilogueINS1D_23Sm100TmaWarpSpecializedILi4ELi2ELi16ELb1ELb0EEEJNS5_IJNSA_ILi64EEESF_SF_EEENS5_IJNSR_IS1I_SC_EENSR_INS5_IJNSA_ILi16EEENSA_ILi2EEEEEENS5_IJSC_S1I_EEEEEEEESH_SI_SH_SI_NS1D_6fusion15FusionCallbacksIS1H_NS1R_17LinearCombinationISH_fSH_fLNS_15FloatRoundStyleE2EEES1J_S1Q_JEEENS4_5SM1004TMEM4LOAD26SM100_TMEM_LOAD_32dp32b16xENS4_13SM90_TMA_LOADENS10_INS11_ILi2ELi4ELi3EEES14_NSR_INS5_IJSB_S1L_EEENS5_IJS1L_SC_EEEEEEENS4_39AutoVectorizingCopyWithAssumedAlignmentILi128EEENS4_14SM90_TMA_STOREES26_S28_S28_EEEvvEEEEvNT_6ParamsE:
[----:B------:R-:W1:Y:S01]  /*0000*/  LDC R1, c[0x0][0x37c] ;  /* 0x0000df00ff017b82 */ /* 0x000e620000000800 */
[----:B------:R-:W2:Y:S01]  /*0010*/  S2R R70, SR_TID.X ;  /* 0x0000000000467919 */ /* 0x000ea20000002100 */
[----:B------:R-:W3:Y:S06]  /*0020*/  LDCU.64 UR8, c[0x0][0x890] ;  /* 0x00011200ff0877ac */ /* 0x000eec0008000a00 */
[----:B------:R-:W4:Y:S01]  /*0030*/  S2UR UR62, SR_CgaCtaId ;  /* 0x00000000003e79c3 */ /* 0x000f220000008800 */
[----:B------:R-:W-:Y:S02]  /*0040*/  PRMT R56, RZ, 0x7610, R56 ;  /* 0x00007610ff387816 */ /* 0x000fe40000000038 */
[----:B------:R-:W-:Y:S01]  /*0050*/  ELECT P1, URZ, PT ;  /* 0x0000000000ff782f */ /* 0x000fe20003820000 */
[----:B---3--:R-:W-:-:S04]  /*0060*/  UISETP.NE.U32.AND UP0, UPT, UR8, URZ, UPT ;  /* 0x000000ff0800728c */ /* 0x008fc8000bf05070 */
[----:B------:R-:W-:Y:S02]  /*0070*/  UISETP.NE.AND.EX UP0, UPT, UR9, URZ, UPT, UP0 ;  /* 0x000000ff0900728c */ /* 0x000fe4000bf05300 */
[----:B----4-:R-:W-:Y:S02]  /*0080*/  ULOP3.LUT UR5, UR62, 0x1, URZ, 0xc0, !UPT ;  /* 0x000000013e057892 */ /* 0x010fe4000f8ec0ff */
[----:B------:R-:W-:Y:S01]  /*0090*/  ULOP3.LUT UR4, UR62, 0x1, URZ, 0x3c, !UPT ;  /* 0x000000013e047892 */ /* 0x000fe2000f8e3cff */
[----:B--2---:R-:W-:-:S03]  /*00a0*/  SHF.R.U32.HI R57, RZ, 0x5, R70 ;  /* 0x00000005ff397819 */ /* 0x004fc60000011646 */
[----:B------:R-:W-:Y:S02]  /*00b0*/  IMAD.U32 R2, RZ, RZ, UR5 ;  /* 0x00000005ff027e24 */ /* 0x000fe4000f8e00ff */
[----:B------:R-:W2:Y:S02]  /*00c0*/  SHFL.IDX PT, R0, R57, RZ, 0x1f ;  /* 0x00001fff39007589 */ /* 0x000ea400000e0000 */
[----:B--2---:R-:W-:Y:S01]  /*00d0*/  R2UR UR18, R0 ;  /* 0x00000000001272ca */ /* 0x004fe200000e0000 */
[----:B------:R-:W-:Y:S01]  /*00e0*/  IMAD.U32 R0, RZ, RZ, UR4 ;  /* 0x00000004ff007e24 */ /* 0x000fe2000f8e00ff */
[----:B-1----:R-:W-:-:S13]  /*00f0*/  BRA.U UP0, `(.L_x_0) ;  /* 0x0000000100307547 */ /* 0x002fda000b800000 */
[----:B------:R-:W1:Y:S02]  /*0100*/  LDCU.64 UR4, c[0x0][0x888] ;  /* 0x00011100ff0477ac */ /* 0x000e640008000a00 */
[----:B-1----:R-:W-:-:S04]  /*0110*/  UISETP.NE.U32.AND UP0, UPT, UR4, URZ, UPT ;  /* 0x000000ff0400728c */ /* 0x002fc8000bf05070 */
[----:B------:R-:W-:-:S09]  /*0120*/  UISETP.NE.AND.EX UP0, UPT, UR5, URZ, UPT, UP0 ;  /* 0x000000ff0500728c */ /* 0x000fd2000bf05300 */
[----:B------:R-:W-:Y:S05]  /*0130*/  BRA.U !UP0, `(.L_x_1) ;  /* 0x0000000108147547 */ /* 0x000fea000b800000 */
[----:B------:R-:W1:Y:S01]  /*0140*/  LDC.64 R4, c[0x0][0x888] ;  /* 0x00022200ff047b82 */ /* 0x000e620000000a00 */
[----:B------:R-:W1:Y:S02]  /*0150*/  LDCU.64 UR4, c[0x0][0x358] ;  /* 0x00006b00ff0477ac */ /* 0x000e640008000a00 */
[----:B-1----:R1:W5:Y:S01]  /*0160*/  LDG.E R27, desc[UR4][R4.64] ;  /* 0x00000004041b7981 */ /* 0x002362000c1e1900 */
[----:B------:R-:W-:Y:S01]  /*0170*/  HFMA2 R56, -RZ, RZ, 0, 5.9604644775390625e-08 ;  /* 0x00000001ff387431 */ /* 0x000fe200000001ff */
[----:B------:R-:W-:Y:S05]  /*0180*/  BRA `(.L_x_0) ;  /* 0x00000000000c7947 */ /* 0x000fea0003800000 */
.L_x_1:
[----:B------:R-:W1:Y:S01]  /*0190*/  LDCU UR4, c[0x0][0x880] ;  /* 0x00011000ff0477ac */ /* 0x000e620008000800 */
[----:B------:R-:W-:Y:S01]  /*01a0*/  HFMA2 R56, -RZ, RZ, 0, 5.9604644775390625e-08 ;  /* 0x00000001ff387431 */ /* 0x000fe200000001ff */
[----:B-1----:R-:W-:-:S07]  /*01b0*/  MOV R27, UR4 ;  /* 0x00000004001b7c02 */ /* 0x002fce0008000f00 */
.L_x_0:
[----:B------:R-:W2:Y:S02]  /*01c0*/  LDCU.64 UR4, c[0x0][0x8b0] ;  /* 0x00011600ff0477ac */ /* 0x000ea40008000a00 */
[----:B--2---:R-:W-:-:S04]  /*01d0*/  UISETP.NE.U32.AND UP0, UPT, UR4, URZ, UPT ;  /* 0x000000ff0400728c */ /* 0x004fc8000bf05070 */
[----:B------:R-:W-:-:S09]  /*01e0*/  UISETP.NE.AND.EX UP0, UPT, UR5, URZ, UPT, UP0 ;  /* 0x000000ff0500728c */ /* 0x000fd2000bf05300 */
[----:B------:R-:W-:Y:S05]  /*01f0*/  BRA.U UP0, `(.L_x_2) ;  /* 0x0000000100287547 */ /* 0x000fea000b800000 */
[----:B------:R-:W2:Y:S02]  /*0200*/  LDCU.64 UR4, c[0x0][0x8a8] ;  /* 0x00011500ff0477ac */ /* 0x000ea40008000a00 */
[----:B--2---:R-:W-:-:S04]  /*0210*/  UISETP.NE.U32.AND UP0, UPT, UR4, URZ, UPT ;  /* 0x000000ff0400728c */ /* 0x004fc8000bf05070 */
[----:B------:R-:W-:-:S09]  /*0220*/  UISETP.NE.AND.EX UP0, UPT, UR5, URZ, UPT, UP0 ;  /* 0x000000ff0500728c */ /* 0x000fd2000bf05300 */
[----:B------:R-:W-:Y:S05]  /*0230*/  BRA.U !UP0, `(.L_x_3) ;  /* 0x0000000108107547 */ /* 0x000fea000b800000 */
[----:B------:R-:W2:Y:S01]  /*0240*/  LDC.64 R24, c[0x0][0x8a8] ;  /* 0x00022a00ff187b82 */ /* 0x000ea20000000a00 */
[----:B------:R-:W2:Y:S02]  /*0250*/  LDCU.64 UR4, c[0x0][0x358] ;  /* 0x00006b00ff0477ac */ /* 0x000ea40008000a00 */
[----:B--2---:R2:W5:Y:S01]  /*0260*/  LDG.E R24, desc[UR4][R24.64] ;  /* 0x0000000418187981 */ /* 0x004562000c1e1900 */
[----:B------:R-:W-:Y:S05]  /*0270*/  BRA `(.L_x_2) ;  /* 0x0000000000087947 */ /* 0x000fea0003800000 */
.L_x_3:
[----:B------:R-:W2:Y:S02]  /*0280*/  LDCU UR4, c[0x0][0x8a0] ;  /* 0x00011400ff0477ac */ /* 0x000ea40008000800 */
[----:B--2---:R-:W-:Y:S02]  /*0290*/  MOV R24, UR4 ;  /* 0x0000000400187c02 */ /* 0x004fe40008000f00 */
.L_x_2:
[----:B------:R-:W-:Y:S01]  /*02a0*/  IMAD.U32 R3, RZ, RZ, UR18 ;  /* 0x00000012ff037e24 */ /* 0x000fe2000f8e00ff */
[----:B------:R-:W-:Y:S04]  /*02b0*/  BSSY.RECONVERGENT B0, `(.L_x_4) ;  /* 0x000000c000007945 */ /* 0x000fe80003800200 */
[C---:B------:R-:W-:Y:S02]  /*02c0*/  ISETP.NE.OR P2, PT, R3.reuse, 0x1, !P1 ;  /* 0x000000010300780c */ /* 0x040fe40004f45670 */
[----:B------:R-:W-:-:S11]  /*02d0*/  ISETP.NE.OR P0, PT, R3, 0x3, !P1 ;  /* 0x000000030300780c */ /* 0x000fd60004f05670 */
[----:B------:R-:W-:Y:S05]  /*02e0*/  @P2 BRA `(.L_x_5) ;  /* 0x0000000000202947 */ /* 0x000fea0003800000 */
[----:B------:R-:W3:Y:S02]  /*02f0*/  LDCU.64 UR4, c[0x0][0x348] ;  /* 0x00006900ff0477ac */ /* 0x000ee40008000a00 */
[----:B---3--:R-:W-:Y:S02]  /*0300*/  UIADD3 UR6, UP1, UPT, UR4, 0x80, URZ ;  /* 0x0000008004067890 */ /* 0x008fe4000ff3e0ff */
[----:B------:R-:W-:Y:S02]  /*0310*/  UIADD3 UR4, UP0, UPT, UR4, 0x180, URZ ;  /* 0x0000018004047890 */ /* 0x000fe4000ff1e0ff */
[----:B------:R-:W-:Y:S02]  /*0320*/  UIADD3.X UR7, UPT, UPT, URZ, UR5, URZ, UP1, !UPT ;  /* 0x00000005ff077290 */ /* 0x000fe40008ffe4ff */
[----:B------:R-:W-:-:S07]  /*0330*/  UIADD3.X UR5, UPT, UPT, URZ, UR5, URZ, UP0, !UPT ;  /* 0x00000005ff057290 */ /* 0x000fce00087fe4ff */
[----:B------:R3:W-:Y:S02]  /*0340*/  UTMACCTL.PF [UR6] ;  /* 0x00000000060079b9 */ /* 0x0007e40008040000 */
[----:B------:R3:W-:Y:S02]  /*0350*/  UTMACCTL.PF [UR4] ;  /* 0x00000000040079b9 */ /* 0x0007e40008040000 */
[----:B---3--:R-:W-:Y:S01]  /*0360*/  NOP ;  /* 0x0000000000007918 */ /* 0x008fe20000000000 */
.L_x_5:
[----:B------:R-:W-:Y:S05]  /*0370*/  BSYNC.RECONVERGENT B0 ;  /* 0x0000000000007941 */ /* 0x000fea0003800200 */
.L_x_4:
[----:B------:R-:W-:Y:S04]  /*0380*/  BSSY.RECONVERGENT B0, `(.L_x_6) ;  /* 0x000000a000007945 */ /* 0x000fe80003800200 */
        /* <DEDUP_REMOVED lines=9> */
.L_x_7:
[----:B------:R-:W-:Y:S05]  /*0420*/  BSYNC.RECONVERGENT B0 ;  /* 0x0000000000007941 */ /* 0x000fea0003800200 */
.L_x_6:
[----:B------:R-:W3:Y:S01]  /*0430*/  LDCU.64 UR4, c[0x0][0x888] ;  /* 0x00011100ff0477ac */ /* 0x000ee20008000a00 */
[----:B------:R-:W-:Y:S02]  /*0440*/  UISETP.EQ.U32.AND UP2, UPT, UR8, URZ, UPT ;  /* 0x000000ff0800728c */ /* 0x000fe4000bf42070 */
[----:B------:R-:W-:Y:S02]  /*0450*/  UPLOP3.LUT UP4, UPT, UPT, UPT, UPT, 0x80, 0x8 ;  /* 0x000000000008789c */ /* 0x000fe40003f8f070 */
[----:B---3--:R-:W-:-:S04]  /*0460*/  UISETP.NE.U32.AND UP0, UPT, UR4, URZ, UPT ;  /* 0x000000ff0400728c */ /* 0x008fc8000bf05070 */
[----:B------:R-:W-:-:S04]  /*0470*/  UISETP.NE.AND.EX UP1, UPT, UR5, URZ, UPT, UP0 ;  /* 0x000000ff0500728c */ /* 0x000fc8000bf25300 */
[----:B------:R-:W-:-:S04]  /*0480*/  UISETP.EQ.OR.EX UP3, UPT, UR9, URZ, !UP1, UP2 ;  /* 0x000000ff0900728c */ /* 0x000fc8000cf62720 */
[----:B------:R-:W-:-:S05]  /*0490*/  UP2UR UR61, UPR, URZ, 0x8 ;  /* 0x00000008ff3d7883 */ /* 0x000fca0008000000 */
[----:B------:R-:W-:Y:S07]  /*04a0*/  BRA.U !UP3, `(.L_x_8) ;  /* 0x000000010b207547 */ /* 0x000fee000b800000 */
[----:B------:R-:W-:Y:S01]  /*04b0*/  UISETP.NE.U32.AND UP2, UPT, UR8, URZ, UPT ;  /* 0x000000ff0800728c */ /* 0x000fe2000bf45070 */
[----:B-----5:R-:W-:Y:S01]  /*04c0*/  FSETP.NEU.AND P0, PT, R27, RZ, PT ;  /* 0x000000ff1b00720b */ /* 0x020fe20003f0d000 */
[----:B------:R-:W-:Y:S02]  /*04d0*/  USEL UR4, URZ, 0xffffffff, UP1 ;  /* 0xffffffffff047887 */ /* 0x000fe40008800000 */
[----:B------:R-:W-:-:S10]  /*04e0*/  UISETP.NE.AND.EX UP2, UPT, UR9, URZ, UPT, UP2 ;  /* 0x000000ff0900728c */ /* 0x000fd4000bf45320 */
[----:B------:R-:W-:Y:S01]  /*04f0*/  VOTEU.ANY UP0, P0 ;  /* 0x0000000000ff7886 */ /* 0x000fe20000000100 */
[----:B------:R-:W-:-:S04]  /*0500*/  @!UP2 USEL UR4, URZ, 0xffffffff, UP0 ;  /* 0xffffffffff04a887 */ /* 0x000fc80008000000 */
[----:B------:R-:W-:-:S04]  /*0510*/  ULOP3.LUT UR4, UR4, 0x1, URZ, 0xc0, !UPT ;  /* 0x0000000104047892 */ /* 0x000fc8000f8ec0ff */
[----:B------:R-:W-:-:S11]  /*0520*/  UISETP.NE.U32.AND UP4, UPT, UR4, 0x1, UPT ;  /* 0x000000010400788c */ /* 0x000fd6000bf85070 */
.L_x_8:
[----:B------:R-:W3:Y:S01]  /*0530*/  SHFL.IDX PT, R3, R57, RZ, 0x1f ;  /* 0x00001fff39037589 */ /* 0x000ee200000e0000 */
[----:B------:R-:W-:Y:S01]  /*0540*/  R2UR UR4, R2 ;  /* 0x00000000020472ca */ /* 0x000fe200000e0000 */
[----:B------:R-:W-:-:S04]  /*0550*/  UISETP.NE.AND UP0, UPT, UR18, 0x2, UPT ;  /* 0x000000021200788c */ /* 0x000fc8000bf05270 */
[----:B------:R-:W-:-:S08]  /*0560*/  USEL UR52, URZ, 0x1, UP0 ;  /* 0x00000001ff347887 */ /* 0x000fd00008000000 */
[----:B------:R-:W-:-:S06]  /*0570*/  UISETP.EQ.AND UP2, UPT, UR4, URZ, !UP0 ;  /* 0x000000ff0400728c */ /* 0x000fcc000c742270 */
[----:B------:R-:W-:Y:S02]  /*0580*/  PLOP3.LUT P4, PT, P1, PT, UP2, 0x80, 0x8 ;  /* 0x000000000008781c */ /* 0x000fe40000f8f028 */
[----:B---3--:R-:W-:-:S13]  /*0590*/  ISETP.NE.AND P0, PT, R3, RZ, PT ;  /* 0x000000ff0300720c */ /* 0x008fda0003f05270 */
[----:B------:R-:W-:Y:S05]  /*05a0*/  @P0 BRA `(.L_x_9) ;  /* 0x00000000004c0947 */ /* 0x000fea0003800000 */
[----:B------:R-:W-:Y:S01]  /*05b0*/  UMOV UR4, 0x400 ;  /* 0x0000040000047882 */ /* 0x000fe20000000000 */
[----:B------:R-:W-:Y:S01]  /*05c0*/  UMOV UR8, 0x1 ;  /* 0x0000000100087882 */ /* 0x000fe20000000000 */
[----:B------:R-:W-:Y:S01]  /*05d0*/  UMOV UR6, 0x4 ;  /* 0x0000000400067882 */ /* 0x000fe20000000000 */
[----:B------:R-:W-:Y:S02]  /*05e0*/  ULEA UR4, UR62, UR4, 0x18 ;  /* 0x000000043e047291 */ /* 0x000fe4000f8ec0ff */
[----:B------:R-:W-:-:S04]  /*05f0*/  UIADD3 UR8, UPT, UPT, -UR8, 0x100000, URZ ;  /* 0x0010000008087890 */ /* 0x000fc8000fffe1ff */
[----:B------:R-:W-:Y:S02]  /*0600*/  USHF.L.U32 UR9, UR8, 0xb, URZ ;  /* 0x0000000b08097899 */ /* 0x000fe400080006ff */
[----:B------:R-:W-:Y:S02]  /*0610*/  USHF.L.U32 UR8, UR8, 0x1, URZ ;  /* 0x0000000108087899 */ /* 0x000fe400080006ff */
[----:B------:R-:W-:-:S04]  /*0620*/  UIADD3 UR6, UPT, UPT, -UR6, 0x100000, URZ ;  /* 0x0010000006067890 */ /* 0x000fc8000fffe1ff */
[----:B------:R-:W-:Y:S02]  /*0630*/  USHF.L.U32 UR7, UR6, 0xb, URZ ;  /* 0x0000000b06077899 */ /* 0x000fe400080006ff */
[----:B------:R-:W-:Y:S01]  /*0640*/  USHF.L.U32 UR6, UR6, 0x1, URZ ;  /* 0x0000000106067899 */ /* 0x000fe200080006ff */
[----:B------:R-:W-:Y:S01]  /*0650*/  ELECT P0, URZ, PT ;  /* 0x0000000000ff782f */ /* 0x000fe20003800000 */
[----:B------:R-:W3:Y:S02]  /*0660*/  FENCE.VIEW.ASYNC.S ;  /* 0x00000000000073c6 */ /* 0x000ee40000000000 */
[----:B---3--:R3:W4:Y:S08]  /*0670*/  SYNCS.EXCH.64 URZ, [UR4], UR8 ;  /* 0x0000000804ff75b2 */ /* 0x0087300008000100 */
[----:B------:R3:W1:Y:S01]  /*0680*/  SYNCS.EXCH.64 URZ, [UR4+0x18], UR6 ;  /* 0x0000180604ff75b2 */ /* 0x0006620008000100 */
[----:B------:R3:W1:Y:S01]  /*0690*/  SYNCS.EXCH.64 URZ, [UR4+0x8], UR8 ;  /* 0x0000080804ff75b2 */ /* 0x0006620008000100 */
[----:B------:R3:W1:Y:S01]  /*06a0*/  SYNCS.EXCH.64 URZ, [UR4+0x20], UR6 ;  /* 0x0000200604ff75b2 */ /* 0x0006620008000100 */
[----:B------:R3:W1:Y:S01]  /*06b0*/  SYNCS.EXCH.64 URZ, [UR4+0x10], UR8 ;  /* 0x0000100804ff75b2 */ /* 0x0006620008000100 */
[----:B------:R3:W1:Y:S01]  /*06c0*/  SYNCS.EXCH.64 URZ, [UR4+0x28], UR6 ;  /* 0x0000280604ff75b2 */ /* 0x0006620008000100 */
[----:B------:R-:W-:Y:S01]  /*06d0*/  NOP ;  /* 0x0000000000007918 */ /* 0x000fe20000000000 */
.L_x_9:
[----:B------:R-:W2:Y:S01]  /*06e0*/  SHFL.IDX PT, R3, R57, RZ, 0x1f ;  /* 0x00001fff39037589 */ /* 0x000ea200000e0000 */
[----:B------:R-:W-:Y:S01]  /*06f0*/  NOP ;  /* 0x0000000000007918 */ /* 0x000fe20000000000 */
[----:B--2---:R-:W-:-:S13]  /*0700*/  ISETP.NE.AND P0, PT, R3, 0x1, PT ;  /* 0x000000010300780c */ /* 0x004fda0003f05270 */
[----:B------:R-:W-:Y:S05]  /*0710*/  @P0 BRA `(.L_x_10) ;  /* 0x0000000000540947 */ /* 0x000fea0003800000 */
[----:B---3--:R-:W-:Y:S01]  /*0720*/  UMOV UR4, 0x400 ;  /* 0x0000040000047882 */ /* 0x008fe20000000000 */
        /* <DEDUP_REMOVED lines=10> */
[----:B------:R-:W2:Y:S02]  /*07d0*/  FENCE.VIEW.ASYNC.S ;  /* 0x00000000000073c6 */ /* 0x000ea40000000000 */
[----:B--2---:R2:W3:Y:S08]  /*07e0*/  SYNCS.EXCH.64 URZ, [UR4+0x30], UR8 ;  /* 0x0000300804ff75b2 */ /* 0x0044f00008000100 */
[----:B------:R2:W1:Y:S01]  /*07f0*/  SYNCS.EXCH.64 URZ, [UR4+0x50], UR6 ;  /* 0x0000500604ff75b2 */ /* 0x0004620008000100 */
[----:B------:R2:W1:Y:S01]  /*0800*/  SYNCS.EXCH.64 URZ, [UR4+0x38], UR8 ;  /* 0x0000380804ff75b2 */ /* 0x0004620008000100 */
[----:B------:R2:W1:Y:S01]  /*0810*/  SYNCS.EXCH.64 URZ, [UR4+0x58], UR6 ;  /* 0x0000580604ff75b2 */ /* 0x0004620008000100 */
[----:B------:R2:W1:Y:S01]  /*0820*/  SYNCS.EXCH.64 URZ, [UR4+0x40], UR8 ;  /* 0x0000400804ff75b2 */ /* 0x0004620008000100 */
[----:B------:R2:W1:Y:S01]  /*0830*/  SYNCS.EXCH.64 URZ, [UR4+0x60], UR6 ;  /* 0x0000600604ff75b2 */ /* 0x0004620008000100 */
[----:B------:R2:W1:Y:S01]  /*0840*/  SYNCS.EXCH.64 URZ, [UR4+0x48], UR8 ;  /* 0x0000480804ff75b2 */ /* 0x0004620008000100 */
[----:B------:R2:W1:Y:S01]  /*0850*/  SYNCS.EXCH.64 URZ, [UR4+0x68], UR6 ;  /* 0x0000680604ff75b2 */ /* 0x0004620008000100 */
[----:B------:R-:W-:Y:S01]  /*0860*/  NOP ;  /* 0x0000000000007918 */ /* 0x000fe20000000000 */
.L_x_10:
[----:B------:R-:W4:Y:S01]  /*0870*/  SHFL.IDX PT, R3, R57, RZ, 0x1f ;  /* 0x00001fff39037589 */ /* 0x000f2200000e0000 */
[----:B------:R-:W-:Y:S01]  /*0880*/  NOP ;  /* 0x0000000000007918 */ /* 0x000fe20000000000 */
[----:B----4-:R-:W-:-:S13]  /*0890*/  ISETP.NE.AND P0, PT, R3, 0x3, PT ;  /* 0x000000030300780c */ /* 0x010fda0003f05270 */
[----:B------:R-:W-:Y:S05]  /*08a0*/  @P0 BRA `(.L_x_11) ;  /* 0x00000000002c0947 */ /* 0x000fea0003800000 */
[----:B--23--:R-:W-:Y:S01]  /*08b0*/  UMOV UR6, 0x400 ;  /* 0x0000040000067882 */ /* 0x00cfe20000000000 */
[----:B------:R-:W-:Y:S01]  /*08c0*/  UMOV UR4, 0x20 ;  /* 0x0000002000047882 */ /* 0x000fe20000000000 */
[----:B------:R-:W-:Y:S02]  /*08d0*/  ULEA UR6, UR62, UR6, 0x18 ;  /* 0x000000063e067291 */ /* 0x000fe4000f8ec0ff */
[----:B------:R-:W-:-:S04]  /*08e0*/  UIADD3 UR4, UPT, UPT, -UR4, 0x100000, URZ ;  /* 0x0010000004047890 */ /* 0x000fc8000fffe1ff */
[----:B------:R-:W-:Y:S02]  /*08f0*/  USHF.L.U32 UR5, UR4, 0xb, URZ ;  /* 0x0000000b04057899 */ /* 0x000fe400080006ff */
[----:B------:R-:W-:Y:S01]  /*0900*/  USHF.L.U32 UR4, UR4, 0x1, URZ ;  /* 0x0000000104047899 */ /* 0x000fe200080006ff */
[----:B------:R-:W-:Y:S01]  /*0910*/  ELECT P0, URZ, PT ;  /* 0x0000000000ff782f */ /* 0x000fe20003800000 */
[----:B------:R-:W2:Y:S10]  /*0920*/  FENCE.VIEW.ASYNC.S ;  /* 0x00000000000073c6 */ /* 0x000eb40000000000 */
[----:B--2---:R4:W2:Y:S01]  /*0930*/  SYNCS.EXCH.64 URZ, [UR6+0x70], UR4 ;  /* 0x0000700406ff75b2 */ /* 0x0048a20008000100 */
[----:B------:R4:W3:Y:S02]  /*0940*/  SYNCS.EXCH.64 URZ, [UR6+0x78], UR4 ;  /* 0x0000780406ff75b2 */ /* 0x0008e40008000100 */
[----:B----4-:R-:W-:Y:S01]  /*0950*/  NOP ;  /* 0x0000000000007918 */ /* 0x010fe20000000000 */
.L_x_11:
[----:B------:R-:W4:Y:S01]  /*0960*/  SHFL.IDX PT, R3, R57, RZ, 0x1f ;  /* 0x00001fff39037589 */ /* 0x000f2200000e0000 */
[----:B------:R-:W-:Y:S01]  /*0970*/  NOP ;  /* 0x0000000000007918 */ /* 0x000fe20000000000 */
[----:B----4-:R-:W-:-:S13]  /*0980*/  ISETP.NE.AND P0, PT, R3, 0x4, PT ;  /* 0x000000040300780c */ /* 0x010fda0003f05270 */
[----:B------:R-:W-:Y:S05]  /*0990*/  @P0 BRA `(.L_x_12) ;  /* 0x0000000000480947 */ /* 0x000fea0003800000 */
[----:B--23--:R-:W-:Y:S01]  /*09a0*/  UMOV UR4, 0x720 ;  /* 0x0000072000047882 */ /* 0x00cfe20000000000 */
[----:B------:R-:W-:Y:S01]  /*09b0*/  UMOV UR6, 0x400 ;  /* 0x0000040000067882 */ /* 0x000fe20000000000 */
[----:B------:R-:W-:Y:S01]  /*09c0*/  USEL UR4, UR4, 0x620, UP4 ;  /* 0x0000062004047887 */ /* 0x000fe2000a000000 */
        /* <DEDUP_REMOVED lines=10> */
[----:B--2---:R4:W2:Y:S08]  /*0a70*/  SYNCS.EXCH.64 URZ, [UR6+0x80], UR8 ;  /* 0x0000800806ff75b2 */ /* 0x0048b00008000100 */
[----:B------:R4:W3:Y:S01]  /*0a80*/  SYNCS.EXCH.64 URZ, [UR6+0x90], UR4 ;  /* 0x0000900406ff75b2 */ /* 0x0008e20008000100 */
[----:B------:R4:W1:Y:S01]  /*0a90*/  SYNCS.EXCH.64 URZ, [UR6+0x88], UR8 ;  /* 0x0000880806ff75b2 */ /* 0x0008620008000100 */
[----:B------:R4:W1:Y:S02]  /*0aa0*/  SYNCS.EXCH.64 URZ, [UR6+0x98], UR4 ;  /* 0x0000980406ff75b2 */ /* 0x0008640008000100 */
[----:B----4-:R-:W-:Y:S01]  /*0ab0*/  NOP ;  /* 0x0000000000007918 */ /* 0x010fe20000000000 */
.L_x_12:
[----:B------:R-:W4:Y:S01]  /*0ac0*/  SHFL.IDX PT, R3, R57, RZ, 0x1f ;  /* 0x00001fff39037589 */ /* 0x000f2200000e0000 */
[----:B------:R-:W-:Y:S01]  /*0ad0*/  NOP ;  /* 0x0000000000007918 */ /* 0x000fe20000000000 */
[----:B----4-:R-:W-:-:S13]  /*0ae0*/  ISETP.NE.AND P0, PT, R3, 0x5, PT ;  /* 0x000000050300780c */ /* 0x010fda0003f05270 */
[----:B------:R-:W-:Y:S05]  /*0af0*/  @P0 BRA `(.L_x_13) ;  /* 0x0000000000540947 */ /* 0x000fea0003800000 */
[----:B--23--:R-:W-:Y:S01]  /*0b00*/  UMOV UR4, 0x400 ;  /* 0x0000040000047882 */ /* 0x00cfe20000000000 */
        /* <DEDUP_REMOVED lines=14> */
[----:B------:R4:W1:Y:S01]  /*0bf0*/  SYNCS.EXCH.64 URZ, [UR4+0xc8], UR8 ;  /* 0x0000c80804ff75b2 */ /* 0x0008620008000100 */
[----:B------:R4:W1:Y:S01]  /*0c00*/  SYNCS.EXCH.64 URZ, [UR4+0xb0], UR6 ;  /* 0x0000b00604ff75b2 */ /* 0x0008620008000100 */
[----:B------:R4:W1:Y:S01]  /*0c10*/  SYNCS.EXCH.64 URZ, [UR4+0xd0], UR8 ;  /* 0x0000d00804ff75b2 */ /* 0x0008620008000100 */
[----:B------:R4:W1:Y:S01]  /*0c20*/  SYNCS.EXCH.64 URZ, [UR4+0xb8], UR6 ;  /* 0x0000b80604ff75b2 */ /* 0x0008620008000100 */
[----:B------:R4:W1:Y:S02]  /*0c30*/  SYNCS.EXCH.64 URZ, [UR4+0xd8], UR8 ;  /* 0x0000d80804ff75b2 */ /* 0x0008640008000100 */
[----:B----4-:R-:W-:Y:S01]  /*0c40*/  NOP ;  /* 0x0000000000007918 */ /* 0x010fe20000000000 */
.L_x_13:
[----:B------:R-:W4:Y:S01]  /*0c50*/  SHFL.IDX PT, R3, R57, RZ, 0x1f ;  /* 0x00001fff39037589 */ /* 0x000f2200000e0000 */
[----:B------:R-:W-:Y:S01]  /*0c60*/  ISETP.NE.OR P1, PT, RZ, UR18, !P1 ;  /* 0x00000012ff007c0c */ /* 0x000fe2000cf25670 */
        /* <DEDUP_REMOVED lines=12> */
[----:B------:R4:W3:Y:S01]  /*0d30*/  SYNCS.EXCH.64 URZ, [UR4+0xf0], UR6 ;  /* 0x0000f00604ff75b2 */ /* 0x0008e20008000100 */
[----:B------:R4:W1:Y:S01]  /*0d40*/  SYNCS.EXCH.64 URZ, [UR4+0xe8], UR6 ;  /* 0x0000e80604ff75b2 */ /* 0x0008620008000100 */
[----:B------:R4:W1:Y:S02]  /*0d50*/  SYNCS.EXCH.64 URZ, [UR4+0xf8], UR6 ;  /* 0x0000f80604ff75b2 */ /* 0x0008640008000100 */
[----:B----4-:R-:W-:Y:S01]  /*0d60*/  NOP ;  /* 0x0000000000007918 */ /* 0x010fe20000000000 */
.L_x_14:
[----:B------:R-:W-:Y:S01]  /*0d70*/  VOTEU.ALL UP0, P1 ;  /* 0x0000000000ff7886 */ /* 0x000fe20000800000 */
[----:B--23--:R-:W-:Y:S01]  /*0d80*/  UMOV UR4, 0x20 ;  /* 0x0000002000047882 */ /* 0x00cfe20000000000 */
[----:B------:R-:W2:Y:S01]  /*0d90*/  LDCU UR7, c[0x0][0x36c] ;  /* 0x00006d80ff0777ac */ /* 0x000ea20008000800 */
[----:B------:R-:W-:Y:S01]  /*0da0*/  NOP ;  /* 0x0000000000007918 */ /* 0x000fe20000000000 */
[----:B-1----:R-:W-:Y:S01]  /*0db0*/  LOP3.LUT R5, R70, 0x1f, RZ, 0xc0, !PT ;  /* 0x0000001f46057812 */ /* 0x002fe200078ec0ff */
[----:B------:R-:W-:Y:S01]  /*0dc0*/  @!UP0 UMOV UR6, 0x400 ;  /* 0x0000040000068882 */ /* 0x000fe20000000000 */
[----:B------:R-:W-:-:S04]  /*0dd0*/  @!UP0 UIADD3 UR4, UPT, UPT, -UR4, 0x100000, URZ ;  /* 0x0010000004048890 */ /* 0x000fc8000fffe1ff */
[----:B------:R-:W-:Y:S02]  /*0de0*/  @!UP0 USHF.L.U32 UR5, UR4, 0xb, URZ ;  /* 0x0000000b04058899 */ /* 0x000fe400080006ff */
[----:B------:R-:W-:Y:S02]  /*0df0*/  @!UP0 USHF.L.U32 UR4, UR4, 0x1, URZ ;  /* 0x0000000104048899 */ /* 0x000fe400080006ff */
[----:B------:R-:W-:Y:S01]  /*0e00*/  @!UP0 ULEA UR6, UR62, UR6, 0x18 ;  /* 0x000000063e068291 */ /* 0x000fe2000f8ec0ff */
[----:B------:R-:W-:Y:S01]  /*0e10*/  VOTEU.ALL UP0, P1 ;  /* 0x0000000000ff7886 */ /* 0x000fe20000800000 */
[----:B------:R-:W-:Y:S02]  /*0e20*/  UISETP.NE.AND UP5, UPT, UR18, URZ, UPT ;  /* 0x000000ff1200728c */ /* 0x000fe4000bfa5270 */
[----:B--2---:R-:W-:Y:S01]  /*0e30*/  UISETP.EQ.U32.AND UP6, UPT, UR7, 0x1, UPT ;  /* 0x000000010700788c */ /* 0x004fe2000bfc2070 */
[----:B------:R-:W1:Y:S07]  /*0e40*/  FENCE.VIEW.ASYNC.S ;  /* 0x00000000000073c6 */ /* 0x000e6e0000000000 */
[----:B-1----:R1:W2:Y:S01]  /*0e50*/  @!UP0 SYNCS.EXCH.64 URZ, [UR6+0x100], UR4 ;  /* 0x0001000406ff85b2 */ /* 0x0022a20008000100 */
[----:B------:R-:W-:Y:S05]  /*0e60*/  BRA.U !UP6, `(.L_x_15) ;  /* 0x000000010e087547 */ /* 0x000fea000b800000 */
[----:B--2---:R-:W-:Y:S01]  /*0e70*/  UCGABAR_ARV ;  /* 0x00000000000079c7 */ /* 0x004fe20008000000 */
[----:B------:R-:W-:Y:S05]  /*0e80*/  BRA `(.L_x_16) ;  /* 0x0000000000047947 */ /* 0x000fea0003800000 */
.L_x_15:
[----:B--2---:R-:W-:Y:S01]  /*0e90*/  NOP ;  /* 0x0000000000007918 */ /* 0x004fe20000000000 */
.L_x_16:
[----:B------:R-:W2:Y:S01]  /*0ea0*/  S2UR UR26, SR_CTAID.X ;  /* 0x00000000001a79c3 */ /* 0x000ea20000002500 */
[----:B------:R-:W-:-:S05]  /*0eb0*/  CS2R.32 R59, SR_CgaSize ;  /* 0x00000000003b7805 */ /* 0x000fca0000008a00 */
[----:B------:R-:W-:-:S05]  /*0ec0*/  IMAD R59, R59, -0xa0, RZ ;  /* 0xffffff603b3b7824 */ /* 0x000fca00078e02ff */
[----:B-1----:R-:W-:-:S14]  /*0ed0*/  R2UR UR5, R59 ;  /* 0x000000003b0572ca */ /* 0x002fdc00000e0000 */
[----:B------:R-:W1:Y:S01]  /*0ee0*/  LDCU UR5, c[0x0][UR5+0x2b0] ;  /* 0x00005600050577ac */ /* 0x000e620008000800 */
[----:B------:R-:W-:Y:S02]  /*0ef0*/  R2UR UR9, R2 ;  /* 0x00000000020972ca */ /* 0x000fe400000e0000 */
[----:B------:R-:W-:-:S05]  /*0f00*/  CS2R.32 R59, SR_CgaSize ;  /* 0x00000000003b7805 */ /* 0x000fca0000008a00 */
[----:B------:R-:W-:-:S05]  /*0f10*/  IMAD R59, R59, -0xa0, RZ ;  /* 0xffffff603b3b7824 */ /* 0x000fca00078e02ff */
[----:B------:R-:W-:-:S14]  /*0f20*/  R2UR UR4, R59 ;  /* 0x000000003b0472ca */ /* 0x000fdc00000e0000 */
[----:B------:R-:W3:Y:S01]  /*0f30*/  LDCU UR4, c[0x0][UR4+0x2b4] ;  /* 0x00005680040477ac */ /* 0x000ee20008000800 */
[----:B------:R-:W4:Y:S01]  /*0f40*/  S2UR UR27, SR_CTAID.Y ;  /* 0x00000000001b79c3 */ /* 0x000f220000002600 */
[----:B------:R-:W-:-:S05]  /*0f50*/  CS2R.32 R59, SR_CgaSize ;  /* 0x00000000003b7805 */ /* 0x000fca0000008a00 */
[----:B------:R-:W-:-:S05]  /*0f60*/  IMAD R59, R59, -0xa0, RZ ;  /* 0xffffff603b3b7824 */ /* 0x000fca00078e02ff */
[----:B------:R-:W-:-:S14]  /*0f70*/  R2UR UR7, R59 ;  /* 0x000000003b0772ca */ /* 0x000fdc00000e0000 */
[----:B------:R-:W3:Y:S01]  /*0f80*/  LDCU UR7, c[0x0][UR7+0x2a0] ;  /* 0x00005400070777ac */ /* 0x000ee20008000800 */
[----:B------:R-:W-:-:S05]  /*0f90*/  CS2R.32 R59, SR_CgaSize ;  /* 0x00000000003b7805 */ /* 0x000fca0000008a00 */
[----:B------:R-:W-:-:S05]  /*0fa0*/  IMAD R59, R59, -0xa0, RZ ;  /* 0xffffff603b3b7824 */ /* 0x000fca00078e02ff */
[----:B------:R-:W-:-:S14]  /*0fb0*/  R2UR UR8, R59 ;  /* 0x000000003b0872ca */ /* 0x000fdc00000e0000 */
[----:B------:R-:W3:Y:S01]  /*0fc0*/  LDCU UR8, c[0x0][UR8+0x2a4] ;  /* 0x00005480080877ac */ /* 0x000ee20008000800 */
[----:B------:R-:W-:Y:S01]  /*0fd0*/  UISETP.GT.U32.AND UP0, UPT, UR9, 0xffff, UPT ;  /* 0x0000ffff0900788c */ /* 0x000fe2000bf04070 */
[----:B------:R-:W3:Y:S01]  /*0fe0*/  LDCU UR19, c[0x0][0xb24] ;  /* 0x00016480ff1377ac */ /* 0x000ee20008000800 */
[----:B------:R-:W3:Y:S01]  /*0ff0*/  LDCU UR39, c[0x0][0xb24] ;  /* 0x00016480ff2777ac */ /* 0x000ee20008000800 */
[----:B--2---:R-:W-:Y:S01]  /*1000*/  I2FP.F32.U32 R4, UR26 ;  /* 0x0000001a00047c45 */ /* 0x004fe20008201000 */
[----:B------:R-:W2:Y:S04]  /*1010*/  LDCU UR22, c[0x0][0xb30] ;  /* 0x00016600ff1677ac */ /* 0x000ea80008000800 */
[----:B-1----:R-:W-:Y:S01]  /*1020*/  FMUL R4, R4, UR5 ;  /* 0x0000000504047c20 */ /* 0x002fe20008400000 */
[----:B------:R-:W-:Y:S01]  /*1030*/  USHF.L.U32 UR31, UR62, 0x8, URZ ;  /* 0x000000083e1f7899 */ /* 0x000fe200080006ff */
[----:B----4-:R-:W-:Y:S01]  /*1040*/  I2FP.F32.U32 R3, UR27 ;  /* 0x0000001b00037c45 */ /* 0x010fe20008201000 */
[----:B------:R-:W-:-:S03]  /*1050*/  USHF.L.U32 UR70, UR26, 0x6, URZ ;  /* 0x000000061a467899 */ /* 0x000fc600080006ff */
[----:B------:R-:W1:Y:S01]  /*1060*/  F2I.U32.TRUNC.NTZ R4, R4 ;  /* 0x0000000400047305 */ /* 0x000e62000020f000 */
[----:B------:R-:W-:Y:S01]  /*1070*/  USEL UR30, UR9, 0xffff, !UP0 ;  /* 0x0000ffff091e7887 */ /* 0x000fe2000c000000 */
[----:B---3--:R-:W-:-:S06]  /*1080*/  FMUL R3, R3, UR4 ;  /* 0x0000000403037c20 */ /* 0x008fcc0008400000 */
[----:B------:R-:W3:Y:S01]  /*1090*/  F2I.U32.TRUNC.NTZ R3, R3 ;  /* 0x0000000300037305 */ /* 0x000ee2000020f000 */
[----:B-1----:R-:W-:Y:S02]  /*10a0*/  R2UR UR4, R4 ;  /* 0x00000000040472ca */ /* 0x002fe400000e0000 */
[----:B------:R-:W-:Y:S02]  /*10b0*/  PRMT R4, RZ, 0x7610, R4 ;  /* 0x00007610ff047816 */ /* 0x000fe40000000004 */
[----:B---3--:R-:W-:Y:S02]  /*10c0*/  R2UR UR6, R3 ;  /* 0x00000000030672ca */ /* 0x008fe400000e0000 */
[----:B------:R-:W-:-:S07]  /*10d0*/  PRMT R3, RZ, 0x7610, R3 ;  /* 0x00007610ff037816 */ /* 0x000fce0000000003 */
[----:B------:R-:W-:-:S04]  /*10e0*/  UIADD3 UR5, UPT, UPT, -UR4, URZ, URZ ;  /* 0x000000ff04057290 */ /* 0x000fc8000fffe1ff */
[----:B------:R-:W-:Y:S02]  /*10f0*/  UIMAD UR5, UR7, UR5, UR26 ;  /* 0x00000005070572a4 */ /* 0x000fe4000f8e021a */
[----:B------:R-:W-:-:S04]  /*1100*/  UIADD3 UR4, UPT, UPT, -UR6, URZ, URZ ;  /* 0x000000ff06047290 */ /* 0x000fc8000fffe1ff */
[----:B------:R-:W-:Y:S01]  /*1110*/  IMAD.U32 R59, RZ, RZ, UR5 ;  /* 0x00000005ff3b7e24 */ /* 0x000fe2000f8e00ff */
[----:B------:R-:W-:-:S06]  /*1120*/  UIMAD UR4, UR8, UR4, UR27 ;  /* 0x00000004080472a4 */ /* 0x000fcc000f8e021b */
[----:B------:R-:W-:Y:S01]  /*1130*/  IMAD.U32 R58, RZ, RZ, UR4 ;  /* 0x00000004ff3a7e24 */ /* 0x000fe2000f8e00ff */
[----:B--2---:R-:W-:Y:S06]  /*1140*/  BRA.U UP5, `(.L_x_17) ;  /* 0x00000001056c7547 */ /* 0x004fec000b800000 */
[----:B------:R-:W-:Y:S02]  /*1150*/  R2UR UR4, R58 ;  /* 0x000000003a0472ca */ /* 0x000fe400000e0000 */
[----:B------:R-:W-:-:S11]  /*1160*/  R2UR UR10, R59 ;  /* 0x000000003b0a72ca */ /* 0x000fd600000e0000 */
[----:B------:R-:W-:Y:S02]  /*1170*/  UISETP.NE.AND UP0, UPT, UR4, URZ, UPT ;  /* 0x000000ff0400728c */ /* 0x000fe4000bf05270 */
[----:B------:R-:W-:Y:S02]  /*1180*/  ULOP3.LUT UR4, UR10, 0x2, URZ, 0x3c, !UPT ;  /* 0x000000020a047892 */ /* 0x000fe4000f8e3cff */
[----:B------:R-:W-:Y:S02]  /*1190*/  UISETP.GT.U32.AND UP2, UPT, UR10, 0x1, UP0 ;  /* 0x000000010a00788c */ /* 0x000fe40008744070 */
[----:B------:R-:W-:Y:S02]  /*11a0*/  ULOP3.LUT UR5, UR10, 0x4, URZ, 0x3c, !UPT ;  /* 0x000000040a057892 */ /* 0x000fe4000f8e3cff */
[----:B------:R-:W-:Y:S02]  /*11b0*/  USEL UR8, URZ, 0x1, UP2 ;  /* 0x00000001ff087887 */ /* 0x000fe40009000000 */
[----:B------:R-:W-:-:S02]  /*11c0*/  USEL UR7, URZ, 0x2, UP2 ;  /* 0x00000002ff077887 */ /* 0x000fc40009000000 */
[----:B------:R-:W-:Y:S02]  /*11d0*/  UISETP.GT.U32.AND UP2, UPT, UR4, 0x1, UP0 ;  /* 0x000000010400788c */ /* 0x000fe40008744070 */
[----:B------:R-:W-:Y:S02]  /*11e0*/  ULOP3.LUT UR4, UR10, 0x6, URZ, 0x3c, !UPT ;  /* 0x000000060a047892 */ /* 0x000fe4000f8e3cff */
[----:B------:R-:W-:Y:S02]  /*11f0*/  USEL UR6, URZ, 0x4, UP2 ;  /* 0x00000004ff067887 */ /* 0x000fe40009000000 */
[----:B------:R-:W-:Y:S02]  /*1200*/  USEL UR9, URZ, 0x8, UP2 ;  /* 0x00000008ff097887 */ /* 0x000fe40009000000 */
[----:B------:R-:W-:Y:S02]  /*1210*/  UISETP.GT.U32.AND UP2, UPT, UR5, 0x1, UP0 ;  /* 0x000000010500788c */ /* 0x000fe40008744070 */
[----:B------:R-:W-:-:S02]  /*1220*/  UISETP.GT.U32.AND UP0, UPT, UR4, 0x1, UP0 ;  /* 0x000000010400788c */ /* 0x000fc40008704070 */
[----:B------:R-:W-:Y:S02]  /*1230*/  USEL UR4, URZ, 0x10, UP2 ;  /* 0x00000010ff047887 */ /* 0x000fe40009000000 */
[----:B------:R-:W-:Y:S02]  /*1240*/  UIADD3 UR5, UPT, UPT, UR6, UR7, UR8 ;  /* 0x0000000706057290 */ /* 0x000fe4000fffe008 */
[----:B------:R-:W-:Y:S02]  /*1250*/  USEL UR7, URZ, 0x40, UP0 ;  /* 0x00000040ff077887 */ /* 0x000fe40008000000 */
[----:B------:R-:W-:Y:S02]  /*1260*/  USEL UR8, URZ, 0x20, UP2 ;  /* 0x00000020ff087887 */ /* 0x000fe40009000000 */
[----:B------:R-:W-:Y:S02]  /*1270*/  UIADD3 UR5, UPT, UPT, UR4, UR5, UR9 ;  /* 0x0000000504057290 */ /* 0x000fe4000fffe009 */
[----:B------:R-:W-:-:S02]  /*1280*/  ULOP3.LUT UR4, UR10, 0xfffffffe, URZ, 0xc0, !UPT ;  /* 0xfffffffe0a047892 */ /* 0x000fc4000f8ec0ff */
[----:B------:R-:W-:Y:S02]  /*1290*/  USEL UR6, URZ, 0x80, UP0 ;  /* 0x00000080ff067887 */ /* 0x000fe40008000000 */
[----:B------:R-:W-:-:S03]  /*12a0*/  UIADD3 UR5, UPT, UPT, UR7, UR5, UR8 ;  /* 0x0000000507057290 */ /* 0x000fc6000fffe008 */
[----:B------:R-:W-:Y:S01]  /*12b0*/  UMOV UR7, 0x3 ;  /* 0x0000000300077882 */ /* 0x000fe20000000000 */
[----:B------:R-:W-:Y:S02]  /*12c0*/  UIADD3 UR5, UPT, UPT, UR5, UR6, URZ ;  /* 0x0000000605057290 */ /* 0x000fe4000fffe0ff */
[----:B------:R-:W-:-:S04]  /*12d0*/  USHF.L.U32 UR4, UR7, UR4, URZ ;  /* 0x0000000407047299 */ /* 0x000fc800080006ff */
[----:B------:R-:W-:Y:S02]  /*12e0*/  IMAD.U32 R4, RZ, RZ, UR5 ;  /* 0x00000005ff047e24 */ /* 0x000fe4000f8e00ff */
[----:B------:R-:W-:-:S07]  /*12f0*/  IMAD.U32 R3, RZ, RZ, UR4 ;  /* 0x00000004ff037e24 */ /* 0x000fce000f8e00ff */
.L_x_17:
[----:B------:R-:W1:Y:S01]  /*1300*/  S2UR UR60, SR_CTAID.Z ;  /* 0x00000000003c79c3 */ /* 0x000e620000002700 */
[----:B------:R-:W-:Y:S01]  /*1310*/  UISETP.GE.AND UP0, UPT, UR19, 0x1, UPT ;  /* 0x000000011300788c */ /* 0x000fe2000bf06270 */
[----:B------:R-:W-:-:S08]  /*1320*/  UMOV UR23, 0x55 ;  /* 0x0000005500177882 */ /* 0x000fd00000000000 */
[----:B------:R-:W-:Y:S05]  /*1330*/  BRA.U !UP0, `(.L_x_18) ;  /* 0x0000000108d07547 */ /* 0x000fea000b800000 */
[----:B------:R-:W2:Y:S01]  /*1340*/  LDCU.128 UR12, c[0x0][0xb10] ;  /* 0x00016200ff0c77ac */ /* 0x000ea20008000c00 */
[----:B------:R-:W3:Y:S01]  /*1350*/  LDCU UR6, c[0x0][0x370] ;  /* 0x00006e00ff0677ac */ /* 0x000ee20008000800 */
[----:B------:R-:W4:Y:S01]  /*1360*/  LDCU UR7, c[0x0][0x374] ;  /* 0x00006e80ff0777ac */ /* 0x000f220008000800 */
[----:B------:R-:W1:Y:S01]  /*1370*/  LDCU UR20, c[0x0][0xb0c] ;  /* 0x00016180ff1477ac */ /* 0x000e620008000800 */
[----:B------:R-:W1:Y:S01]  /*1380*/  LDCU UR21, c[0x0][0xb20] ;  /* 0x00016400ff1577ac */ /* 0x000e620008000800 */
[----:B------:R-:W1:Y:S01]  /*1390*/  LDCU.64 UR8, c[0x0][0xb28] ;  /* 0x00016500ff0877ac */ /* 0x000e620008000a00 */
[----:B--2---:R-:W-:Y:S02]  /*13a0*/  UISETP.NE.AND UP3, UPT, UR14, 0x1, UPT ;  /* 0x000000010e00788c */ /* 0x004fe4000bf65270 */
[----:B----4-:R-:W-:Y:S02]  /*13b0*/  UIMAD.WIDE.U32 UR10, UR7, UR15, URZ ;  /* 0x0000000f070a72a5 */ /* 0x010fe4000f8e00ff */
[----:B---3--:R-:W-:-:S02]  /*13c0*/  UIMAD.WIDE.U32 UR16, UR6, UR12, URZ ;  /* 0x0000000c061072a5 */ /* 0x008fc4000f8e00ff */
[----:B-1----:R-:W-:Y:S02]  /*13d0*/  UISETP.NE.AND UP0, UPT, UR20, 0x1, UPT ;  /* 0x000000011400788c */ /* 0x002fe4000bf05270 */
[----:B------:R-:W-:Y:S01]  /*13e0*/  UIMAD.WIDE.U32 UR4, UR26, UR12, URZ ;  /* 0x0000000c1a0472a5 */ /* 0x000fe2000f8e00ff */
[----:B------:R-:W-:Y:S02]  /*13f0*/  UMOV UR10, UR11 ;  /* 0x0000000b000a7c82 */ /* 0x000fe40008000000 */
[----:B------:R-:W-:Y:S01]  /*1400*/  UMOV UR16, UR17 ;  /* 0x0000001100107c82 */ /* 0x000fe20008000000 */
[----:B------:R-:W-:Y:S02]  /*1410*/  @UP3 USHF.R.U32.HI UR7, URZ, UR21, UR10 ;  /* 0x00000015ff073299 */ /* 0x000fe4000801160a */
[----:B------:R-:W-:Y:S02]  /*1420*/  UISETP.NE.AND UP2, UPT, UR19, 0x1, UPT ;  /* 0x000000011300788c */ /* 0x000fe4000bf45270 */
[----:B------:R-:W-:-:S02]  /*1430*/  USHF.R.U32.HI UR5, URZ, UR13, UR5 ;  /* 0x0000000dff057299 */ /* 0x000fc40008011605 */
[----:B------:R-:W-:Y:S02]  /*1440*/  @UP0 USHF.R.U32.HI UR6, URZ, UR13, UR16 ;  /* 0x0000000dff060299 */ /* 0x000fe40008011610 */
[----:B------:R-:W-:Y:S02]  /*1450*/  UIMAD.WIDE.U32 UR12, UR27, UR15, URZ ;  /* 0x0000000f1b0c72a5 */ /* 0x000fe4000f8e00ff */
[----:B------:R-:W-:Y:S02]  /*1460*/  UIMAD.WIDE.U32 UR10, UR7, UR8, URZ ;  /* 0x00000008070a72a5 */ /* 0x000fe4000f8e00ff */
[----:B------:R-:W-:Y:S02]  /*1470*/  UIMAD.WIDE.U32 UR16, UR6, UR8, URZ ;  /* 0x00000008061072a5 */ /* 0x000fe4000f8e00ff */
[----:B------:R-:W-:Y:S01]  /*1480*/  USEL UR5, UR26, UR5, !UP0 ;  /* 0x000000051a057287 */ /* 0x000fe2000c000000 */
[----:B------:R-:W-:Y:S02]  /*1490*/  UMOV UR4, UR13 ;  /* 0x0000000d00047c82 */ /* 0x000fe40008000000 */
[----:B------:R-:W-:Y:S01]  /*14a0*/  UMOV UR10, UR11 ;  /* 0x0000000b000a7c82 */ /* 0x000fe20008000000 */
[----:B------:R-:W-:-:S02]  /*14b0*/  USHF.R.U32.HI UR4, URZ, UR21, UR4 ;  /* 0x00000015ff047299 */ /* 0x000fc40008011604 */
[----:B------:R-:W-:Y:S01]  /*14c0*/  @UP2 USHF.R.U32.HI UR7, URZ, UR9, UR10 ;  /* 0x00000009ff072299 */ /* 0x000fe2000801160a */
[----:B------:R-:W-:Y:S01]  /*14d0*/  UMOV UR16, UR17 ;  /* 0x0000001100107c82 */ /* 0x000fe20008000000 */
[----:B------:R-:W-:Y:S02]  /*14e0*/  USEL UR4, UR27, UR4, !UP3 ;  /* 0x000000041b047287 */ /* 0x000fe4000d800000 */
[----:B------:R-:W-:Y:S02]  /*14f0*/  @UP2 USHF.R.U32.HI UR6, URZ, UR9, UR16 ;  /* 0x00000009ff062299 */ /* 0x000fe40008011610 */
[----:B------:R-:W-:Y:S02]  /*1500*/  UIMAD UR7, UR7, UR19, URZ ;  /* 0x00000013070772a4 */ /* 0x000fe4000f8e02ff */
[----:B------:R-:W-:Y:S02]  /*1510*/  UIMAD UR12, UR6, UR19, URZ ;  /* 0x00000013060c72a4 */ /* 0x000fe4000f8e02ff */
[----:B------:R-:W-:-:S02]  /*1520*/  UISETP.GE.AND UP0, UPT, UR4, UR7, UPT ;  /* 0x000000070400728c */ /* 0x000fc4000bf06270 */
[----:B------:R-:W-:Y:S02]  /*1530*/  UIMAD.WIDE.U32 UR10, UR4, UR8, URZ ;  /* 0x00000008040a72a5 */ /* 0x000fe4000f8e00ff */
[----:B------:R-:W-:Y:S02]  /*1540*/  UISETP.GE.OR UP0, UPT, UR5, UR12, UP0 ;  /* 0x0000000c0500728c */ /* 0x000fe40008706670 */
[----:B------:R-:W-:Y:S02]  /*1550*/  UIMAD.WIDE.U32 UR12, UR5, UR8, URZ ;  /* 0x00000008050c72a5 */ /* 0x000fe4000f8e00ff */
[----:B------:R-:W-:Y:S01]  /*1560*/  UIADD3 UR10, UPT, UPT, -UR4, URZ, URZ ;  /* 0x000000ff040a7290 */ /* 0x000fe2000fffe1ff */
[----:B------:R-:W-:Y:S01]  /*1570*/  UMOV UR8, UR11 ;  /* 0x0000000b00087c82 */ /* 0x000fe20008000000 */
[----:B------:R-:W-:Y:S02]  /*1580*/  UIADD3 UR11, UPT, UPT, -UR5, URZ, URZ ;  /* 0x000000ff050b7290 */ /* 0x000fe4000fffe1ff */
[----:B------:R-:W-:-:S03]  /*1590*/  USHF.R.U32.HI UR8, URZ, UR9, UR8 ;  /* 0x00000009ff087299 */ /* 0x000fc60008011608 */
[----:B------:R-:W-:Y:S01]  /*15a0*/  @!UP0 UMOV UR7, UR13 ;  /* 0x0000000d00078c82 */ /* 0x000fe20008000000 */
[----:B------:R-:W-:Y:S02]  /*15b0*/  UIMAD UR27, UR14, UR10, UR27 ;  /* 0x0000000a0e1b72a4 */ /* 0x000fe4000f8e021b */
[----:B------:R-:W-:Y:S02]  /*15c0*/  USEL UR8, UR4, UR8, !UP2 ;  /* 0x0000000804087287 */ /* 0x000fe4000d000000 */
[----:B------:R-:W-:Y:S02]  /*15d0*/  @!UP0 USHF.R.U32.HI UR7, URZ, UR9, UR7 ;  /* 0x00000009ff078299 */ /* 0x000fe40008011607 */
[----:B------:R-:W-:Y:S02]  /*15e0*/  UIADD3 UR9, UPT, UPT, -UR8, URZ, URZ ;  /* 0x000000ff08097290 */ /* 0x000fe4000fffe1ff */
[----:B------:R-:W-:Y:S02]  /*15f0*/  @!UP0 USEL UR7, UR5, UR7, !UP2 ;  /* 0x0000000705078287 */ /* 0x000fe4000d000000 */
[----:B------:R-:W-:-:S02]  /*1600*/  UIMAD UR9, UR19, UR9, UR4 ;  /* 0x00000009130972a4 */ /* 0x000fc4000f8e0204 */
[----:B------:R-:W-:Y:S02]  /*1610*/  @!UP0 UIADD3 UR8, UPT, UPT, UR8, -UR7, URZ ;  /* 0x8000000708088290 */ /* 0x000fe4000fffe0ff */
[----:B------:R-:W-:Y:S02]  /*1620*/  @!UP0 UIMAD UR6, UR9, UR6, UR7 ;  /* 0x00000006090682a4 */ /* 0x000fe4000f8e0207 */
[----:B------:R-:W-:Y:S02]  /*1630*/  @!UP0 UIMAD UR4, UR8, UR19, UR5 ;  /* 0x00000013080482a4 */ /* 0x000fe4000f8e0205 */
[----:B------:R-:W-:Y:S02]  /*1640*/  UIMAD UR26, UR20, UR11, UR26 ;  /* 0x0000000b141a72a4 */ /* 0x000fe4000f8e021a */
[----:B------:R-:W-:Y:S01]  /*1650*/  UIMAD UR27, UR4, UR14, UR27 ;  /* 0x0000000e041b72a4 */ /* 0x000fe2000f8e021b */
[----:B------:R-:W-:Y:S02]  /*1660*/  @!UP0 UMOV UR5, UR6 ;  /* 0x0000000600058c82 */ /* 0x000fe40008000000 */
[----:B------:R-:W-:-:S12]  /*1670*/  UIMAD UR26, UR5, UR20, UR26 ;  /* 0x00000014051a72a4 */ /* 0x000fd8000f8e021a */
.L_x_18:
[----:B------:R-:W-:Y:S02]  /*1680*/  UISETP.NE.AND UP2, UPT, UR22, 0x1, UPT ;  /* 0x000000011600788c */ /* 0x000fe4000bf45270 */
[----:B------:R-:W-:Y:S02]  /*1690*/  ULOP3.LUT UR30, UR30, 0xffff, URZ, 0xc0, !UPT ;  /* 0x0000ffff1e1e7892 */ /* 0x000fe4000f8ec0ff */
[----:B------:R-:W-:Y:S02]  /*16a0*/  UISETP.NE.AND UP0, UPT, UR18, 0x2, UPT ;  /* 0x000000021200788c */ /* 0x000fe4000bf05270 */
[----:B------:R-:W-:Y:S02]  /*16b0*/  ULOP3.LUT UR31, UR31, 0x600, URZ, 0xc0, !UPT ;  /* 0x000006001f1f7892 */ /* 0x000fe4000f8ec0ff */
[----:B------:R-:W-:Y:S02]  /*16c0*/  ULOP3.LUT UR70, UR70, 0x40, URZ, 0xc0, !UPT ;  /* 0x0000004046467892 */ /* 0x000fe4000f8ec0ff */
[----:B------:R-:W-:Y:S01]  /*16d0*/  USHF.L.U32 UR30, UR23, UR30, URZ ;  /* 0x0000001e171e7299 */ /* 0x000fe200080006ff */
[----:B------:R-:W-:Y:S11]  /*16e0*/  BRA.U UP2, `(.L_x_19) ;  /* 0x0000000102407547 */ /* 0x000ff6000b800000 */
[----:B------:R-:W2:Y:S01]  /*16f0*/  LDCU.128 UR8, c[0x0][0xb10] ;  /* 0x00016200ff0877ac */ /* 0x000ea20008000c00 */
[----:B------:R-:W3:Y:S01]  /*1700*/  LDCU UR12, c[0x0][0xb0c] ;  /* 0x00016180ff0c77ac */ /* 0x000ee20008000800 */
[----:B------:R-:W4:Y:S01]  /*1710*/  LDCU UR13, c[0x0][0xb20] ;  /* 0x00016400ff0d77ac */ /* 0x000f220008000800 */
[----:B--2---:R-:W-:Y:S02]  /*1720*/  UIMAD.WIDE.U32 UR4, UR26, UR8, URZ ;  /* 0x000000081a0472a5 */ /* 0x004fe4000f8e00ff */
[----:B------:R-:W-:Y:S02]  /*1730*/  UIMAD.WIDE.U32 UR6, UR27, UR11, URZ ;  /* 0x0000000b1b0672a5 */ /* 0x000fe4000f8e00ff */
[----:B---3--:R-:W-:Y:S02]  /*1740*/  UISETP.NE.AND UP2, UPT, UR12, 0x1, UPT ;  /* 0x000000010c00788c */ /* 0x008fe4000bf45270 */
[----:B------:R-:W-:-:S03]  /*1750*/  USHF.R.U32.HI UR5, URZ, UR9, UR5 ;  /* 0x00000009ff057299 */ /* 0x000fc60008011605 */
[----:B------:R-:W-:Y:S01]  /*1760*/  UMOV UR4, UR7 ;  /* 0x0000000700047c82 */ /* 0x000fe20008000000 */
[----:B------:R-:W-:Y:S02]  /*1770*/  USEL UR5, UR26, UR5, !UP2 ;  /* 0x000000051a057287 */ /* 0x000fe4000d000000 */
[----:B------:R-:W-:Y:S02]  /*1780*/  UISETP.NE.AND UP2, UPT, UR10, 0x1, UPT ;  /* 0x000000010a00788c */ /* 0x000fe4000bf45270 */
[----:B----4-:R-:W-:-:S04]  /*1790*/  USHF.R.U32.HI UR4, URZ, UR13, UR4 ;  /* 0x0000000dff047299 */ /* 0x010fc80008011604 */
[----:B------:R-:W-:-:S04]  /*17a0*/  USEL UR4, UR27, UR4, !UP2 ;  /* 0x000000041b047287 */ /* 0x000fc8000d000000 */
[----:B------:R-:W-:Y:S02]  /*17b0*/  UIADD3 UR6, UPT, UPT, UR5, -UR4, URZ ;  /* 0x8000000405067290 */ /* 0x000fe4000fffe0ff */
[----:B------:R-:W-:Y:S02]  /*17c0*/  UIADD3 UR4, UPT, UPT, -UR5, UR4, URZ ;  /* 0x0000000405047290 */ /* 0x000fe4000fffe1ff */
[----:B------:R-:W-:Y:S02]  /*17d0*/  UIMAD UR27, UR6, UR10, UR27 ;  /* 0x0000000a061b72a4 */ /* 0x000fe4000f8e021b */
[----:B------:R-:W-:-:S12]  /*17e0*/  UIMAD UR26, UR4, UR12, UR26 ;  /* 0x0000000c041a72a4 */ /* 0x000fd8000f8e021a */
.L_x_19:
[----:B------:R-:W-:Y:S05]  /*17f0*/  BRA.U !UP6, `(.L_x_20) ;  /* 0x000000010e0c7547 */ /* 0x000fea000b800000 */
[----:B------:R-:W-:Y:S01]  /*1800*/  UCGABAR_WAIT ;  /* 0x0000000000007dc7 */ /* 0x000fe20008000000 */
[----:B------:R-:W-:Y:S01]  /*1810*/  CCTL.IVALL ;  /* 0x00000000ff00798f */ /* 0x000fe20002000000 */
[----:B------:R-:W-:Y:S05]  /*1820*/  BRA `(.L_x_21) ;  /* 0x0000000000047947 */ /* 0x000fea0003800000 */
.L_x_20:
[----:B------:R-:W-:Y:S06]  /*1830*/  BAR.SYNC.DEFER_BLOCKING 0x0 ;  /* 0x0000000000007b1d */ /* 0x000fec0000010000 */
.L_x_21:
[----:B------:R-:W-:Y:S05]  /*1840*/  BRA.U UP0, `(.L_x_22) ;  /* 0x0000001500e87547 */ /* 0x000fea000b800000 */
[----:B------:R-:W2:Y:S01]  /*1850*/  LDCU UR6, c[0x0][0x38c] ;  /* 0x00007180ff0677ac */ /* 0x000ea20008000800 */
[----:B------:R-:W-:Y:S01]  /*1860*/  PLOP3.LUT P2, PT, PT, PT, UP4, 0x80, 0x8 ;  /* 0x000000000008781c */ /* 0x000fe20003f4f048 */
[----:B------:R-:W-:Y:S01]  /*1870*/  IMAD.MOV.U32 R12, RZ, RZ, 0x1 ;  /* 0x00000001ff0c7424 */ /* 0x000fe200078e00ff */
[----:B------:R-:W-:Y:S02]  /*1880*/  ISETP.NE.AND P3, PT, R5, RZ, P4 ;  /* 0x000000ff0500720c */ /* 0x000fe40002765270 */
[----:B------:R-:W-:Y:S02]  /*1890*/  CS2R R10, SRZ ;  /* 0x00000000000a7805 */ /* 0x000fe4000001ff00 */
[----:B------:R-:W-:Y:S01]  /*18a0*/  PLOP3.LUT P2, PT, P2, PT, PT, 0x8, 0x80 ;  /* 0x000000000080781c */ /* 0x000fe2000174e170 */
[----:B------:R-:W-:Y:S01]  /*18b0*/  IMAD.MOV.U32 R9, RZ, RZ, RZ ;  /* 0x000000ffff097224 */ /* 0x000fe200078e00ff */
[----:B------:R-:W3:Y:S01]  /*18c0*/  LDCU UR64, c[0x0][0x370] ;  /* 0x00006e00ff4077ac */ /* 0x000ee20008000800 */
[----:B------:R-:W-:Y:S01]  /*18d0*/  IMAD.MOV.U32 R8, RZ, RZ, 0x1 ;  /* 0x00000001ff087424 */ /* 0x000fe200078e00ff */
[----:B------:R-:W4:Y:S01]  /*18e0*/  LDCU.64 UR54, c[0x0][0x348] ;  /* 0x00006900ff3677ac */ /* 0x000f220008000a00 */
[----:B------:R-:W-:Y:S01]  /*18f0*/  ULEA.HI UR69, UR31, UR70, URZ, 0x1b ;  /* 0x000000461f457291 */ /* 0x000fe2000f8fd8ff */
[----:B------:R-:W1:Y:S01]  /*1900*/  LDCU UR63, c[0x0][0x374] ;  /* 0x00006e80ff3f77ac */ /* 0x000e620008000800 */
[----:B--2---:R-:W-:-:S02]  /*1910*/  UIADD3 UR5, UPT, UPT, UR6, 0x7f, URZ ;  /* 0x0000007f06057890 */ /* 0x004fc4000fffe0ff */
[----:B------:R-:W-:Y:S02]  /*1920*/  UIADD3 UR71, UPT, UPT, UR6, 0xfe, URZ ;  /* 0x000000fe06477890 */ /* 0x000fe4000fffe0ff */
[----:B------:R-:W-:Y:S01]  /*1930*/  USHF.R.S32.HI UR4, URZ, 0x1f, UR5 ;  /* 0x0000001fff047899 */ /* 0x000fe20008011405 */
[----:B------:R-:W-:-:S03]  /*1940*/  UMOV UR29, URZ ;  /* 0x000000ff001d7c82 */ /* 0x000fc60008000000 */
[----:B------:R-:W-:Y:S02]  /*1950*/  ULEA.HI UR4, UR4, UR5, URZ, 0x7 ;  /* 0x0000000504047291 */ /* 0x000fe4000f8f38ff */
[----:B------:R-:W-:Y:S02]  /*1960*/  UIADD3 UR5, UPT, UPT, UR6, -0x1, URZ ;  /* 0xffffffff06057890 */ /* 0x000fe4000fffe0ff */
[----:B------:R-:W-:Y:S02]  /*1970*/  USHF.R.S32.HI UR66, URZ, 0x7, UR4 ;  /* 0x00000007ff427899 */ /* 0x000fe40008011404 */
[----:B------:R-:W-:Y:S02]  /*1980*/  UISETP.GE.U32.AND UP1, UPT, UR5, -0xff, UPT ;  /* 0xffffff010500788c */ /* 0x000fe4000bf26070 */
[----:B------:R-:W-:-:S04]  /*1990*/  UISETP.LT.U32.AND UP0, UPT, UR66, 0x3, UPT ;  /* 0x000000034200788c */ /* 0x000fc8000bf01070 */
[----:B------:R-:W-:Y:S02]  /*19a0*/  USEL UR65, UR66, 0x3, UP0 ;  /* 0x0000000342417887 */ /* 0x000fe40008000000 */
[----:B------:R-:W-:Y:S02]  /*19b0*/  UISETP.NE.AND UP0, UPT, UR18, URZ, UPT ;  /* 0x000000ff1200728c */ /* 0x000fe4000bf05270 */
[----:B------:R-:W-:Y:S02]  /*19c0*/  UIADD3 UR4, UPT, UPT, UR65, -0x1, URZ ;  /* 0xffffffff41047890 */ /* 0x000fe4000fffe0ff */
[----:B------:R-:W-:Y:S02]  /*19d0*/  @UP1 UIADD3 UR4, UPT, UPT, UR65, URZ, URZ ;  /* 0x000000ff41041290 */ /* 0x000fe4000fffe0ff */
[----:B------:R-:W-:Y:S02]  /*19e0*/  USEL UR38, UR52, 0x2, UP0 ;  /* 0x0000000234267887 */ /* 0x000fe40008000000 */
[----:B------:R-:W-:-:S02]  /*19f0*/  UIADD3 UR68, UPT, UPT, UR66, -UR65, URZ ;  /* 0x8000004142447290 */ /* 0x000fc4000fffe0ff */
[----:B------:R-:W-:Y:S02]  /*1a00*/  UIADD3 UR45, UPT, UPT, UR4, 0x1, URZ ;  /* 0x00000001042d7890 */ /* 0x000fe4000fffe0ff */
[----:B-1-34-:R-:W-:-:S12]  /*1a10*/  UIADD3 UR67, UPT, UPT, -UR4, URZ, URZ ;  /* 0x000000ff04437290 */ /* 0x01afd8000fffe1ff */
.L_x_46:
[----:B------:R-:W-:Y:S01]  /*1a20*/  UISETP.NE.AND UP0, UPT, UR62, URZ, UPT ;  /* 0x000000ff3e00728c */ /* 0x000fe2000bf05270 */
[----:B-1----:R-:W1:Y:S08]  /*1a30*/  S2UR UR62, SR_CgaCtaId ;  /* 0x00000000003e79c3 */ /* 0x002e700000008800 */
[----:B---3--:R-:W-:Y:S05]  /*1a40*/  BRA.U UP0, `(.L_x_23) ;  /* 0x0000000100347547 */ /* 0x008fea000b800000 */
[----:B------:R-:W2:Y:S01]  /*1a50*/  S2R R0, SR_CgaCtaId ;  /* 0x0000000000007919 */ /* 0x000ea20000008800 */
[----:B------:R-:W-:Y:S02]  /*1a60*/  MOV R3, 0x400 ;  /* 0x0000040000037802 */ /* 0x000fe40000000f00 */
[----:B------:R-:W-:Y:S02]  /*1a70*/  SHF.L.U32 R2, R8, 0x1f, RZ ;  /* 0x0000001f08027819 */ /* 0x000fe400000006ff */
[----:B--2---:R-:W-:-:S05]  /*1a80*/  LEA R0, R0, R3, 0x18 ;  /* 0x0000000300007211 */ /* 0x004fca00078ec0ff */
[----:B------:R-:W-:-:S04]  /*1a90*/  IMAD R3, R9, 0x8, R0 ;  /* 0x0000000809037824 */ /* 0x000fc800078e0200 */
[----:B------:R-:W2:Y:S02]  /*1aa0*/  SYNCS.PHASECHK.TRANS64.TRYWAIT P0, [R3+URZ+0xf0], R2 ;  /* 0x0000f002030075a7 */ /* 0x000ea400080011ff */
[----:B--2---:R-:W-:Y:S05]  /*1ab0*/  @!P0 BRA `(.L_x_24) ;  /* 0x00000080007c8947 */ /* 0x004fea0003800000 */
.L_x_152:
[----:B------:R-:W-:Y:S01]  /*1ac0*/  VIADD R9, R9, 0x1 ;  /* 0x0000000109097836 */ /* 0x000fe20000000000 */
[----:B------:R2:W-:Y:S04]  /*1ad0*/  SYNCS.ARRIVE.TRANS64.A1T0 RZ, [R3+URZ+0xe0], RZ ;  /* 0x0000e0ff03ff79a7 */ /* 0x0005e800081000ff */
[----:B------:R-:W-:-:S04]  /*1ae0*/  ISETP.NE.AND P0, PT, R9, 0x2, PT ;  /* 0x000000020900780c */ /* 0x000fc80003f05270 */
[----:B------:R-:W-:Y:S02]  /*1af0*/  SEL R9, R9, RZ, P0 ;  /* 0x000000ff09097207 */ /* 0x000fe40000000000 */
[----:B--2---:R-:W-:-:S04]  /*1b00*/  SEL R3, RZ, 0x1, P0 ;  /* 0x00000001ff037807 */ /* 0x004fc80000000000 */
[----:B------:R-:W-:Y:S02]  /*1b10*/  LOP3.LUT R8, R8, R3, RZ, 0x3c, !PT ;  /* 0x0000000308087212 */ /* 0x000fe400078e3cff */
.L_x_23:
[----:B------:R-:W-:Y:S01]  /*1b20*/  UMOV UR22, 0x400 ;  /* 0x0000040000167882 */ /* 0x000fe20000000000 */
[----:B------:R-:W-:Y:S01]  /*1b30*/  UISETP.GE.U32.AND UP0, UPT, UR71, 0xff, UPT ;  /* 0x000000ff4700788c */ /* 0x000fe2000bf06070 */
[----:B------:R-:W-:Y:S01]  /*1b40*/  SHF.L.U32 R0, R12, 0x1f, RZ ;  /* 0x0000001f0c007819 */ /* 0x000fe200000006ff */
[----:B-1----:R-:W-:Y:S02]  /*1b50*/  ULEA UR22, UR62, UR22, 0x18 ;  /* 0x000000163e167291 */ /* 0x002fe4000f8ec0ff */
[----:B------:R-:W-:Y:S02]  /*1b60*/  ULEA UR27, UR27, UR69, 0x7 ;  /* 0x000000451b1b7291 */ /* 0x000fe4000f8e38ff */
[----:B------:R-:W-:Y:S01]  /*1b70*/  ULEA UR4, UR29, UR22, 0x3 ;  /* 0x000000161d047291 */ /* 0x000fe2000f8e18ff */
[----:B------:R-:W-:-:S08]  /*1b80*/  UMOV UR21, URZ ;  /* 0x000000ff00157c82 */ /* 0x000fd00008000000 */
[----:B------:R1:W2:Y:S01]  /*1b90*/  SYNCS.PHASECHK.TRANS64.TRYWAIT P1, [UR4+0x18], R0 ;  /* 0x00001800ff0075a7 */ /* 0x0002a20008021104 */
[----:B------:R-:W-:-:S04]  /*1ba0*/  ULEA.HI UR4, UR26, UR26, URZ, 0x1 ;  /* 0x0000001a1a047291 */ /* 0x000fc8000f8f08ff */
[----:B------:R-:W-:-:S04]  /*1bb0*/  USHF.L.U32 UR4, UR4, 0x6, URZ ;  /* 0x0000000604047899 */ /* 0x000fc800080006ff */
[----:B------:R-:W-:Y:S01]  /*1bc0*/  ULOP3.LUT UR59, UR70, 0xffffff80, UR4, 0xf8, !UPT ;  /* 0xffffff80463b7892 */ /* 0x000fe2000f8ef804 */
[----:B------:R-:W-:Y:S11]  /*1bd0*/  BRA.U !UP0, `(.L_x_25) ;  /* 0x0000000508607547 */ /* 0x000ff6000b800000 */
[----:B------:R-:W-:Y:S01]  /*1be0*/  UMOV UR23, UR67 ;  /* 0x0000004300177c82 */ /* 0x000fe20008000000 */
[----:B------:R-:W-:Y:S01]  /*1bf0*/  UMOV UR6, UR29 ;  /* 0x0000001d00067c82 */ /* 0x000fe20008000000 */
[----:B------:R-:W-:-:S05]  /*1c00*/  UMOV UR42, 0x40 ;  /* 0x00000040002a7882 */ /* 0x000fca0000000000 */
.L_x_33:
[----:B------:R-:W-:Y:S01]  /*1c10*/  ULEA UR7, UR6, UR22, 0x3 ;  /* 0x0000001606077291 */ /* 0x000fe2000f8e18ff */
[----:B--2---:R-:W-:Y:S01]  /*1c20*/  @P4 MOV R2, 0x20000 ;  /* 0x0002000000024802 */ /* 0x004fe20000000f00 */
[----:B--23--:R-:W-:Y:S10]  /*1c30*/  @P1 BRA `(.L_x_26) ;  /* 0x00000000000c1947 */ /* 0x00cff40003800000 */
[----:B------:R-:W-:-:S04]  /*1c40*/  SHF.L.U32 R3, R12, 0x1f, RZ ;  /* 0x0000001f0c037819 */ /* 0x000fc800000006ff */
[----:B------:R-:W2:Y:S02]  /*1c50*/  SYNCS.PHASECHK.TRANS64.TRYWAIT P0, [UR7+0x18], R3 ;  /* 0x00001803ff0075a7 */ /* 0x000ea40008001107 */
[----:B--2---:R-:W-:Y:S05]  /*1c60*/  @!P0 BRA `(.L_x_27) ;  /* 0x0000008000248947 */ /* 0x004fea0003800000 */
.L_x_26:
[----:B------:R2:W-:Y:S01]  /*1c70*/  @P4 SYNCS.ARRIVE.TRANS64 RZ, [UR7], R2 ;  /* 0x00000002ffff49a7 */ /* 0x0005e20008000007 */
[----:B------:R-:W-:Y:S02]  /*1c80*/  ULOP3.LUT UR4, UR38, 0x2, URZ, 0xfc, !UPT ;  /* 0x0000000226047892 */ /* 0x000fe4000f8efcff */
[----:B------:R-:W-:Y:S02]  /*1c90*/  UIADD3 UR23, UPT, UPT, UR23, 0x1, URZ ;  /* 0x0000000117177890 */ /* 0x000fe4000fffe0ff */
[----:B------:R-:W-:Y:S02]  /*1ca0*/  UISETP.NE.AND UP0, UPT, UR4, 0x2, UPT ;  /* 0x000000020400788c */ /* 0x000fe4000bf05270 */
[----:B------:R-:W-:-:S07]  /*1cb0*/  UISETP.NE.AND UP2, UPT, UR23, 0x1, UPT ;  /* 0x000000011700788c */ /* 0x000fce000bf45270 */
[----:B------:R-:W-:Y:S05]  /*1cc0*/  BRA.U UP0, `(.L_x_28) ;  /* 0x0000000100047547 */ /* 0x000fea000b800000 */
[----:B------:R-:W-:Y:S05]  /*1cd0*/  BPT.TRAP 0x1 ;  /* 0x000000040000795c */ /* 0x000fea0000300000 */
.L_x_28:
[----:B------:R-:W-:Y:S04]  /*1ce0*/  BSSY.RECONVERGENT B0, `(.L_x_29) ;  /* 0x0000003000007945 */ /* 0x000fe80003800200 */
[----:B------:R-:W-:Y:S05]  /*1cf0*/  @!P3 BRA `(.L_x_30) ;  /* 0x000000000004b947 */ /* 0x000fea0003800000 */
[----:B------:R-:W-:Y:S05]  /*1d00*/  BPT.TRAP 0x1 ;  /* 0x000000040000795c */ /* 0x000fea0000300000 */
.L_x_30:
[----:B------:R-:W-:Y:S05]  /*1d10*/  BSYNC.RECONVERGENT B0 ;  /* 0x0000000000007941 */ /* 0x000fea0003800200 */
.L_x_29:
[----:B------:R-:W-:Y:S01]  /*1d20*/  UIADD3 UR4, UPT, UPT, UR6, 0x1, URZ ;  /* 0x0000000106047890 */ /* 0x000fe2000fffe0ff */
[----:B------:R-:W-:Y:S01]  /*1d30*/  BSSY.RECONVERGENT B0, `(.L_x_31) ;  /* 0x000003e000007945 */ /* 0x000fe20003800200 */
[----:B------:R-:W-:Y:S02]  /*1d40*/  ELECT P0, URZ, PT ;  /* 0x0000000000ff782f */ /* 0x000fe40003800000 */
[----:B------:R-:W-:-:S04]  /*1d50*/  UISETP.NE.AND UP0, UPT, UR4, 0x3, UPT ;  /* 0x000000030400788c */ /* 0x000fc8000bf05270 */
[----:B------:R-:W-:Y:S02]  /*1d60*/  USEL UR5, URZ, 0x1, UP0 ;  /* 0x00000001ff057887 */ /* 0x000fe40008000000 */
[----:B------:R-:W-:-:S04]  /*1d70*/  USEL UR29, UR4, URZ, UP0 ;  /* 0x000000ff041d7287 */ /* 0x000fc80008000000 */
[----:B------:R-:W-:Y:S01]  /*1d80*/  ULEA UR4, UR29, UR22, 0x3 ;  /* 0x000000161d047291 */ /* 0x000fe2000f8e18ff */
[----:B------:R-:W-:-:S04]  /*1d90*/  LOP3.LUT R12, R12, UR5, RZ, 0x3c, !PT ;  /* 0x000000050c0c7c12 */ /* 0x000fc8000f8e3cff */
[----:B-1----:R-:W-:-:S04]  /*1da0*/  SHF.L.U32 R0, R12, 0x1f, RZ ;  /* 0x0000001f0c007819 */ /* 0x002fc800000006ff */
[----:B------:R1:W3:Y:S01]  /*1db0*/  SYNCS.PHASECHK.TRANS64.TRYWAIT P1, [UR4+0x18], R0 ;  /* 0x00001800ff0075a7 */ /* 0x0002e20008021104 */
[----:B------:R-:W-:Y:S05]  /*1dc0*/  @!P0 BRA `(.L_x_32) ;  /* 0x0000000000d08947 */ /* 0x000fea0003800000 */
[----:B------:R-:W-:Y:S02]  /*1dd0*/  ULEA UR32, UR6, UR22, 0xf ;  /* 0x0000001606207291 */ /* 0x000fe4000f8e78ff */
[----:B------:R-:W-:Y:S02]  /*1de0*/  UIADD3 UR4, UP1, UPT, UR54, 0x80, URZ ;  /* 0x0000008036047890 */ /* 0x000fe4000ff3e0ff */
[----:B------:R-:W-:Y:S02]  /*1df0*/  ULEA UR13, UR6, UR31, 0xd ;  /* 0x0000001f060d7291 */ /* 0x000fe4000f8e68ff */
[----:B------:R-:W-:Y:S02]  /*1e00*/  UIADD3 UR14, UP0, UPT, UR54, 0x180, URZ ;  /* 0x00000180360e7890 */ /* 0x000fe4000ff1e0ff */
[----:B------:R-:W-:Y:S02]  /*1e10*/  UIADD3 UR58, UPT, UPT, UR42, -0x40, URZ ;  /* 0xffffffc02a3a7890 */ /* 0x000fe4000fffe0ff */
[----:B------:R-:W-:-:S02]  /*1e20*/  ULOP3.LUT UR57, UR7, 0xfefffff8, URZ, 0xc0, !UPT ;  /* 0xfefffff807397892 */ /* 0x000fc4000f8ec0ff */
[----:B------:R-:W-:Y:S02]  /*1e30*/  UIADD3.X UR5, UPT, UPT, URZ, UR55, URZ, UP1, !UPT ;  /* 0x00000037ff057290 */ /* 0x000fe40008ffe4ff */
[----:B------:R-:W-:Y:S02]  /*1e40*/  ULEA UR13, UR13, UR22, 0x2 ;  /* 0x000000160d0d7291 */ /* 0x000fe4000f8e10ff */
[----:B------:R-:W-:Y:S02]  /*1e50*/  UIADD3 UR56, UPT, UPT, UR32, 0x8400, URZ ;  /* 0x0000840020387890 */ /* 0x000fe4000fffe0ff */
[----:B------:R-:W-:Y:S02]  /*1e60*/  UIADD3 UR50, UPT, UPT, UR42, -0x20, URZ ;  /* 0xffffffe02a327890 */ /* 0x000fe4000fffe0ff */
[----:B------:R-:W-:Y:S02]  /*1e70*/  UIADD3 UR48, UPT, UPT, UR32, 0xa400, URZ ;  /* 0x0000a40020307890 */ /* 0x000fe4000fffe0ff */
[----:B------:R-:W-:-:S02]  /*1e80*/  UIADD3 UR40, UPT, UPT, UR32, 0xc400, URZ ;  /* 0x0000c40020287890 */ /* 0x000fc4000fffe0ff */
[----:B------:R-:W-:Y:S02]  /*1e90*/  UIADD3 UR34, UPT, UPT, UR42, 0x20, URZ ;  /* 0x000000202a227890 */ /* 0x000fe4000fffe0ff */
[----:B------:R-:W-:Y:S02]  /*1ea0*/  UIADD3 UR32, UPT, UPT, UR32, 0xe400, URZ ;  /* 0x0000e40020207890 */ /* 0x000fe4000fffe0ff */
[----:B------:R-:W-:Y:S02]  /*1eb0*/  UIADD3.X UR15, UPT, UPT, URZ, UR55, URZ, UP0, !UPT ;  /* 0x00000037ff0f7290 */ /* 0x000fe400087fe4ff */
[----:B------:R-:W-:Y:S02]  /*1ec0*/  UPRMT UR21, URZ, 0x5410, UR30 ;  /* 0x00005410ff157896 */ /* 0x000fe4000800001e */
[----:B------:R-:W-:Y:S02]  /*1ed0*/  UIADD3 UR24, UPT, UPT, UR13, 0x20400, URZ ;  /* 0x000204000d187890 */ /* 0x000fe4000fffe0ff */
[----:B------:R-:W-:Y:S01]  /*1ee0*/  UIADD3 UR8, UPT, UPT, UR13, 0x22400, URZ ;  /* 0x000224000d087890 */ /* 0x000fe2000fffe0ff */
[----:B------:R-:W-:Y:S01]  /*1ef0*/  UMOV UR46, 0x0 ;  /* 0x00000000002e7882 */ /* 0x000fe20000000000 */
[----:B------:R-:W-:Y:S01]  /*1f00*/  UMOV UR47, 0x10000000 ;  /* 0x10000000002f7882 */ /* 0x000fe20000000000 */
[----:B------:R-:W-:Y:S01]  /*1f10*/  UMOV UR51, UR59 ;  /* 0x0000003b00337c82 */ /* 0x000fe20008000000 */
[----:B------:R-:W-:Y:S01]  /*1f20*/  UMOV UR52, UR60 ;  /* 0x0000003c00347c82 */ /* 0x000fe20008000000 */
[----:B------:R-:W-:Y:S01]  /*1f30*/  UMOV UR49, UR57 ;  /* 0x0000003900317c82 */ /* 0x000fe20008000000 */
[----:B------:R-:W-:Y:S01]  /*1f40*/  UMOV UR43, UR59 ;  /* 0x0000003b002b7c82 */ /* 0x000fe20008000000 */
[----:B------:R-:W-:Y:S01]  /*1f50*/  UMOV UR44, UR60 ;  /* 0x0000003c002c7c82 */ /* 0x000fe20008000000 */
[----:B------:R-:W-:Y:S01]  /*1f60*/  UMOV UR41, UR57 ;  /* 0x0000003900297c82 */ /* 0x000fe20008000000 */
[----:B------:R-:W-:Y:S01]  /*1f70*/  UTMALDG.3D.2CTA [UR56], [UR4], desc[UR46] ;  /* 0x00002e38040075b4 */ /* 0x000fe20008211000 */
[----:B------:R-:W-:Y:S01]  /*1f80*/  UMOV UR35, UR59 ;  /* 0x0000003b00237c82 */ /* 0x000fe20008000000 */
        /* <DEDUP_REMOVED lines=10> */
[----:B------:R-:W-:Y:S01]  /*2030*/  UIADD3 UR16, UPT, UPT, UR13, 0x24400, URZ ;  /* 0x000244000d107890 */ /* 0x000fe2000fffe0ff */
[----:B------:R-:W-:Y:S01]  /*2040*/  UMOV UR18, UR42 ;  /* 0x0000002a00127c82 */ /* 0x000fe20008000000 */
[----:B------:R-:W-:Y:S01]  /*2050*/  UMOV UR19, UR27 ;  /* 0x0000001b00137c82 */ /* 0x000fe20008000000 */
[----:B------:R-:W-:Y:S01]  /*2060*/  UTMALDG.3D.2CTA [UR40], [UR4], desc[UR46] ;  /* 0x00002e28040075b4 */ /* 0x000fe20008211000 */
[----:B------:R-:W-:Y:S01]  /*2070*/  UMOV UR20, UR60 ;  /* 0x0000003c00147c82 */ /* 0x000fe20008000000 */
[----:B------:R-:W-:Y:S01]  /*2080*/  UMOV UR17, UR57 ;  /* 0x0000003900117c82 */ /* 0x000fe20008000000 */
[----:B------:R-:W-:Y:S01]  /*2090*/  UTMALDG.3D.2CTA [UR32], [UR4], desc[UR46] ;  /* 0x00002e20040075b4 */ /* 0x000fe20008211000 */
[----:B------:R-:W-:Y:S01]  /*20a0*/  UTMALDG.3D.MULTICAST.2CTA [UR24], [UR14], UR21, desc[UR46] ;  /* 0x00002e180e0073b4 */ /* 0x000fe20008211815 */
[----:B------:R4:W-:Y:S01]  /*20b0*/  UTMALDG.3D.MULTICAST.2CTA [UR8], [UR14], UR21, desc[UR46] ;  /* 0x00002e080e0073b4 */ /* 0x0009e20008211815 */
[----:B------:R1:W-:Y:S01]  /*20c0*/  UTMALDG.3D.MULTICAST.2CTA [UR16], [UR14], UR21, desc[UR46] ;  /* 0x00002e100e0073b4 */ /* 0x0003e20008211815 */
[----:B----4-:R-:W-:Y:S01]  /*20d0*/  UIADD3 UR8, UPT, UPT, UR13, 0x26400, URZ ;  /* 0x000264000d087890 */ /* 0x010fe2000fffe0ff */
[----:B------:R-:W-:-:S08]  /*20e0*/  UMOV UR10, UR34 ;  /* 0x00000022000a7c82 */ /* 0x000fd00008000000 */
[----:B------:R1:W-:Y:S02]  /*20f0*/  UTMALDG.3D.MULTICAST.2CTA [UR8], [UR14], UR21, desc[UR46] ;  /* 0x00002e080e0073b4 */ /* 0x0003e40008211815 */
[----:B-1----:R-:W-:Y:S01]  /*2100*/  NOP ;  /* 0x0000000000007918 */ /* 0x002fe20000000000 */
.L_x_32:
[----:B------:R-:W-:Y:S05]  /*2110*/  BSYNC.RECONVERGENT B0 ;  /* 0x0000000000007941 */ /* 0x000fea0003800200 */
.L_x_31:
[----:B------:R-:W-:Y:S01]  /*2120*/  UIADD3 UR42, UPT, UPT, UR42, 0x80, URZ ;  /* 0x000000802a2a7890 */ /* 0x000fe2000fffe0ff */
[----:B------:R-:W-:Y:S01]  /*2130*/  UMOV UR6, UR29 ;  /* 0x0000001d00067c82 */ /* 0x000fe20008000000 */
[----:B------:R-:W-:Y:S01]  /*2140*/  UMOV UR21, UR45 ;  /* 0x0000002d00157c82 */ /* 0x000fe20008000000 */
[----:B------:R-:W-:Y:S09]  /*2150*/  BRA.U UP2, `(.L_x_33) ;  /* 0xfffffff902ac7547 */ /* 0x000ff2000b83ffff */
.L_x_25:
[----:B------:R-:W-:Y:S01]  /*2160*/  ULEA UR4, UR29, UR22, 0x3 ;  /* 0x000000161d047291 */ /* 0x000fe2000f8e18ff */
[----:B-1----:R-:W-:Y:S01]  /*2170*/  SHF.L.U32 R0, R12, 0x1f, RZ ;  /* 0x0000001f0c007819 */ /* 0x002fe200000006ff */
[----:B------:R-:W-:Y:S01]  /*2180*/  @!P2 SYNCS.ARRIVE.TRANS64.A1T0 RZ, [UR22+0x78], RZ ;  /* 0x000078ffffffa9a7 */ /* 0x000fe20008100016 */
[----:B------:R-:W-:-:S06]  /*2190*/  UISETP.GT.AND UP0, UPT, UR66, UR65, UPT ;  /* 0x000000414200728c */ /* 0x000fcc000bf04270 */
[----:B--23--:R1:W2:Y:S03]  /*21a0*/  SYNCS.PHASECHK.TRANS64.TRYWAIT P1, [UR4+0x18], R0 ;  /* 0x00001800ff0075a7 */ /* 0x00c2a60008021104 */
[----:B------:R-:W-:Y:S05]  /*21b0*/  BRA.U !UP0, `(.L_x_34) ;  /* 0x0000000508587547 */ /* 0x000fea000b800000 */
[----:B------:R-:W-:Y:S01]  /*21c0*/  UIADD3 UR37, UPT, UPT, UR68, UR21, URZ ;  /* 0x0000001544257290 */ /* 0x000fe2000fffe0ff */
[----:B------:R-:W-:-:S11]  /*21d0*/  UMOV UR6, UR29 ;  /* 0x0000001d00067c82 */ /* 0x000fd60008000000 */
.L_x_42:
[----:B------:R-:W-:Y:S01]  /*21e0*/  ULEA UR7, UR6, UR22, 0x3 ;  /* 0x0000001606077291 */ /* 0x000fe2000f8e18ff */
[----:B--2---:R-:W-:Y:S01]  /*21f0*/  @P4 MOV R2, 0x20000 ;  /* 0x0002000000024802 */ /* 0x004fe20000000f00 */
[----:B--23--:R-:W-:Y:S10]  /*2200*/  @P1 BRA `(.L_x_35) ;  /* 0x00000000000c1947 */ /* 0x00cff40003800000 */
[----:B------:R-:W-:-:S04]  /*2210*/  SHF.L.U32 R3, R12, 0x1f, RZ ;  /* 0x0000001f0c037819 */ /* 0x000fc800000006ff */
[----:B------:R-:W2:Y:S02]  /*2220*/  SYNCS.PHASECHK.TRANS64.TRYWAIT P0, [UR7+0x18], R3 ;  /* 0x00001803ff0075a7 */ /* 0x000ea40008001107 */
[----:B--2---:R-:W-:Y:S05]  /*2230*/  @!P0 BRA `(.L_x_36) ;  /* 0x0000007800c88947 */ /* 0x004fea0003800000 */
.L_x_35:
[----:B------:R2:W-:Y:S01]  /*2240*/  @P4 SYNCS.ARRIVE.TRANS64 RZ, [UR7], R2 ;  /* 0x00000002ffff49a7 */ /* 0x0005e20008000007 */
[----:B------:R-:W-:-:S04]  /*2250*/  ULOP3.LUT UR4, UR38, 0x2, URZ, 0xfc, !UPT ;  /* 0x0000000226047892 */ /* 0x000fc8000f8efcff */
[----:B------:R-:W-:-:S09]  /*2260*/  UISETP.NE.AND UP0, UPT, UR4, 0x2, UPT ;  /* 0x000000020400788c */ /* 0x000fd2000bf05270 */
[----:B------:R-:W-:Y:S05]  /*2270*/  BRA.U UP0, `(.L_x_37) ;  /* 0x0000000100047547 */ /* 0x000fea000b800000 */
[----:B------:R-:W-:Y:S05]  /*2280*/  BPT.TRAP 0x1 ;  /* 0x000000040000795c */ /* 0x000fea0000300000 */
.L_x_37:
[----:B------:R-:W-:Y:S04]  /*2290*/  BSSY.RECONVERGENT B0, `(.L_x_38) ;  /* 0x0000003000007945 */ /* 0x000fe80003800200 */
[----:B------:R-:W-:Y:S05]  /*22a0*/  @!P3 BRA `(.L_x_39) ;  /* 0x000000000004b947 */ /* 0x000fea0003800000 */
[----:B------:R-:W-:Y:S05]  /*22b0*/  BPT.TRAP 0x1 ;  /* 0x000000040000795c */ /* 0x000fea0000300000 */
.L_x_39:
[----:B------:R-:W-:Y:S05]  /*22c0*/  BSYNC.RECONVERGENT B0 ;  /* 0x0000000000007941 */ /* 0x000fea0003800200 */
.L_x_38:
        /* <DEDUP_REMOVED lines=14> */
[----:B------:R-:W-:Y:S02]  /*23b0*/  USHF.L.U32 UR58, UR21, 0x7, URZ ;  /* 0x00000007153a7899 */ /* 0x000fe400080006ff */
[----:B------:R-:W-:Y:S02]  /*23c0*/  UIADD3 UR14, UP0, UPT, UR54, 0x180, URZ ;  /* 0x00000180360e7890 */ /* 0x000fe4000ff1e0ff */
[----:B------:R-:W-:-:S02]  /*23d0*/  ULOP3.LUT UR57, UR7, 0xfefffff8, URZ, 0xc0, !UPT ;  /* 0xfefffff807397892 */ /* 0x000fc4000f8ec0ff */
[----:B------:R-:W-:Y:S02]  /*23e0*/  UIADD3.X UR5, UPT, UPT, URZ, UR55, URZ, UP1, !UPT ;  /* 0x00000037ff057290 */ /* 0x000fe40008ffe4ff */
[----:B------:R-:W-:Y:S02]  /*23f0*/  ULEA UR13, UR13, UR22, 0x2 ;  /* 0x000000160d0d7291 */ /* 0x000fe4000f8e10ff */
[----:B------:R-:W-:Y:S02]  /*2400*/  UIADD3 UR56, UPT, UPT, UR32, 0x8400, URZ ;  /* 0x0000840020387890 */ /* 0x000fe4000fffe0ff */
[----:B------:R-:W-:Y:S02]  /*2410*/  UIADD3 UR50, UPT, UPT, UR58, 0x20, URZ ;  /* 0x000000203a327890 */ /* 0x000fe4000fffe0ff */
[----:B------:R-:W-:Y:S02]  /*2420*/  UIADD3 UR48, UPT, UPT, UR32, 0xa400, URZ ;  /* 0x0000a40020307890 */ /* 0x000fe4000fffe0ff */
[----:B------:R-:W-:-:S02]  /*2430*/  UIADD3 UR42, UPT, UPT, UR58, 0x40, URZ ;  /* 0x000000403a2a7890 */ /* 0x000fc4000fffe0ff */
[----:B------:R-:W-:Y:S02]  /*2440*/  UIADD3 UR40, UPT, UPT, UR32, 0xc400, URZ ;  /* 0x0000c40020287890 */ /* 0x000fe4000fffe0ff */
[----:B------:R-:W-:Y:S02]  /*2450*/  UIADD3 UR34, UPT, UPT, UR58, 0x60, URZ ;  /* 0x000000603a227890 */ /* 0x000fe4000fffe0ff */
[----:B------:R-:W-:Y:S02]  /*2460*/  UIADD3 UR32, UPT, UPT, UR32, 0xe400, URZ ;  /* 0x0000e40020207890 */ /* 0x000fe4000fffe0ff */
[----:B------:R-:W-:Y:S02]  /*2470*/  UIADD3.X UR15, UPT, UPT, URZ, UR55, URZ, UP0, !UPT ;  /* 0x00000037ff0f7290 */ /* 0x000fe400087fe4ff */
[----:B------:R-:W-:Y:S02]  /*2480*/  UPRMT UR23, URZ, 0x5410, UR30 ;  /* 0x00005410ff177896 */ /* 0x000fe4000800001e */
[----:B------:R-:W-:-:S02]  /*2490*/  UIADD3 UR24, UPT, UPT, UR13, 0x20400, URZ ;  /* 0x000204000d187890 */ /* 0x000fc4000fffe0ff */
        /* <DEDUP_REMOVED lines=35> */
.L_x_41:
[----:B------:R-:W-:Y:S05]  /*26d0*/  BSYNC.RECONVERGENT B0 ;  /* 0x0000000000007941 */ /* 0x000fea0003800200 */
.L_x_40:
[----:B------:R-:W-:Y:S01]  /*26e0*/  UIADD3 UR21, UPT, UPT, UR21, 0x1, URZ ;  /* 0x0000000115157890 */ /* 0x000fe2000fffe0ff */
[----:B------:R-:W-:-:S03]  /*26f0*/  UMOV UR6, UR29 ;  /* 0x0000001d00067c82 */ /* 0x000fc60008000000 */
[----:B------:R-:W-:-:S09]  /*2700*/  UISETP.NE.AND UP0, UPT, UR21, UR37, UPT ;  /* 0x000000251500728c */ /* 0x000fd2000bf05270 */
[----:B------:R-:W-:Y:S05]  /*2710*/  BRA.U UP0, `(.L_x_42) ;  /* 0xfffffff900b07547 */ /* 0x000fea000b83ffff */
.L_x_34:
[C---:B------:R-:W-:Y:S01]  /*2720*/  LEA R3, R11.reuse, UR22, 0x3 ;  /* 0x000000160b037c11 */ /* 0x040fe2000f8e18ff */
[----:B------:R-:W-:Y:S01]  /*2730*/  NOP ;  /* 0x0000000000007918 */ /* 0x000fe20000000000 */
[----:B-1----:R-:W-:Y:S02]  /*2740*/  SHF.L.U32 R0, R10, 0x1f, RZ ;  /* 0x0000001f0a007819 */ /* 0x002fe400000006ff */
[----:B------:R-:W-:Y:S02]  /*2750*/  LEA R5, R11, UR22, 0x4 ;  /* 0x000000160b057c11 */ /* 0x000fe4000f8e20ff */
[----:B------:R-:W1:Y:S02]  /*2760*/  SYNCS.PHASECHK.TRANS64.TRYWAIT P0, [R3+URZ+0x80], R0 ;  /* 0x00008000030075a7 */ /* 0x000e6400080011ff */
[----:B-1----:R-:W-:Y:S05]  /*2770*/  @!P0 BRA `(.L_x_43) ;  /* 0x0000007400908947 */ /* 0x002fea0003800000 */
.L_x_155:
[----:B------:R-:W4:Y:S01]  /*2780*/  LDS.128 R4, [R5+0x110] ;  /* 0x0001100005047984 */ /* 0x000f220000000c00 */
[----:B------:R-:W-:Y:S01]  /*2790*/  UISETP.GE.AND UP0, UPT, UR39, 0x1, UPT ;  /* 0x000000012700788c */ /* 0x000fe2000bf06270 */
[----:B------:R-:W-:Y:S01]  /*27a0*/  @!PT LDS RZ, [RZ] ;  /* 0x00000000fffff984 */ /* 0x000fe20000000800 */
[----:B------:R-:W-:Y:S01]  /*27b0*/  @!PT LDS RZ, [RZ] ;  /* 0x00000000fffff984 */ /* 0x000fe20000000800 */
[----:B------:R-:W-:Y:S01]  /*27c0*/  @!PT LDS RZ, [RZ] ;  /* 0x00000000fffff984 */ /* 0x000fe20000000800 */
[----:B------:R-:W-:Y:S01]  /*27d0*/  @!PT LDS RZ, [RZ] ;  /* 0x00000000fffff984 */ /* 0x000fe20000000800 */
[----:B------:R1:W-:Y:S06]  /*27e0*/  MEMBAR.ALL.CTA ;  /* 0x0000000000007992 */ /* 0x0003ec0000008000 */
[----:B-1----:R-:W1:Y:S01]  /*27f0*/  FENCE.VIEW.ASYNC.S ;  /* 0x00000000000073c6 */ /* 0x002e620000000000 */
[----:B----4-:R-:W-:-:S13]  /*2800*/  LOP3.LUT P0, RZ, R6, 0x1, RZ, 0xc0, !PT ;  /* 0x0000000106ff7812 */ /* 0x010fda000780c0ff */
[----:B-1----:R-:W-:Y:S01]  /*2810*/  VOTEU.ANY UP1, P0 ;  /* 0x0000000000ff7886 */ /* 0x002fe20000020100 */
[----:B------:R-:W-:-:S13]  /*2820*/  PLOP3.LUT P0, PT, PT, PT, UP1, 0x80, 0x8 ;  /* 0x000000000008781c */ /* 0x000fda0003f0f018 */
[----:B------:R-:W-:Y:S02]  /*2830*/  @P0 LOP3.LUT R0, R5, 0xffff, RZ, 0xc0, !PT ;  /* 0x0000ffff05000812 */ /* 0x000fe400078ec0ff */
[----:B--2---:R-:W-:Y:S02]  /*2840*/  @P0 MOV R2, R4 ;  /* 0x0000000400020202 */ /* 0x004fe40000000f00 */
[----:B------:R-:W-:Y:S01]  /*2850*/  @P0 R2UR UR5, R0 ;  /* 0x00000000000502ca */ /* 0x000fe200000e0000 */
[----:B------:R-:W-:Y:S01]  /*2860*/  VIADD R0, R3, 0x90 ;  /* 0x0000009003007836 */ /* 0x000fe20000000000 */
[----:B------:R-:W-:Y:S02]  /*2870*/  @P0 SHF.R.U32.HI R4, RZ, 0x10, R5 ;  /* 0x00000010ff040819 */ /* 0x000fe40000011605 */
[----:B------:R-:W-:Y:S02]  /*2880*/  @P0 R2UR UR6, R2 ;  /* 0x00000000020602ca */ /* 0x000fe400000e0000 */
[----:B------:R-:W-:-:S02]  /*2890*/  PRMT R0, RZ, 0x654, R0 ;  /* 0x00000654ff007816 */ /* 0x000fc40000000000 */
[----:B------:R-:W-:Y:S02]  /*28a0*/  @P0 R2UR UR4, R4 ;  /* 0x00000000040402ca */ /* 0x000fe400000e0000 */
[----:B------:R1:W-:Y:S03]  /*28b0*/  SYNCS.ARRIVE.TRANS64.RED.A1T0 RZ, [R0+URZ], RZ ;  /* 0x000000ff00ff79a7 */ /* 0x0003e600081004ff */
[----:B------:R-:W-:-:S04]  /*28c0*/  @UP1 UMOV UR53, UR5 ;  /* 0x0000000500351c82 */ /* 0x000fc80008000000 */
[----:B------:R-:W-:-:S04]  /*28d0*/  @UP1 UMOV UR61, UR6 ;  /* 0x00000006003d1c82 */ /* 0x000fc80008000000 */
[----:B------:R-:W-:Y:S01]  /*28e0*/  @UP1 UMOV UR60, UR4 ;  /* 0x00000004003c1c82 */ /* 0x000fe20008000000 */
[----:B------:R-:W-:Y:S05]  /*28f0*/  BRA.U !UP0, `(.L_x_44) ;  /* 0x0000000108d47547 */ /* 0x000fea000b800000 */
[----:B------:R-:W2:Y:S01]  /*2900*/  LDCU.128 UR12, c[0x0][0xb10] ;  /* 0x00016200ff0c77ac */ /* 0x000ea20008000c00 */
[----:B------:R-:W4:Y:S01]  /*2910*/  LDCU UR21, c[0x0][0xb20] ;  /* 0x00016400ff1577ac */ /* 0x000f220008000800 */
[----:B------:R-:W3:Y:S01]  /*2920*/  LDCU UR20, c[0x0][0xb0c] ;  /* 0x00016180ff1477ac */ /* 0x000ee20008000800 */
[----:B------:R-:W1:Y:S01]  /*2930*/  LDCU.64 UR8, c[0x0][0xb28] ;  /* 0x00016500ff0877ac */ /* 0x000e620008000a00 */
[----:B------:R-:W-:Y:S02]  /*2940*/  UISETP.NE.AND UP3, UPT, UR39, 0x1, UPT ;  /* 0x000000012700788c */ /* 0x000fe4000bf65270 */
[----:B--2---:R-:W-:Y:S02]  /*2950*/  UIMAD.WIDE.U32 UR6, UR63, UR15, URZ ;  /* 0x0000000f3f0672a5 */ /* 0x004fe4000f8e00ff */
[----:B------:R-:W-:Y:S02]  /*2960*/  UIMAD.WIDE.U32 UR4, UR64, UR12, URZ ;  /* 0x0000000c400472a5 */ /* 0x000fe4000f8e00ff */
[----:B------:R-:W-:-:S02]  /*2970*/  UISETP.NE.AND UP0, UPT, UR14, 0x1, UPT ;  /* 0x000000010e00788c */ /* 0x000fc4000bf05270 */
[----:B------:R-:W-:Y:S01]  /*2980*/  UIMAD.WIDE.U32 UR18, UR53, UR15, URZ ;  /* 0x0000000f351272a5 */ /* 0x000fe2000f8e00ff */
[----:B------:R-:W-:Y:S02]  /*2990*/  UMOV UR6, UR7 ;  /* 0x0000000700067c82 */ /* 0x000fe40008000000 */
[----:B------:R-:W-:Y:S01]  /*29a0*/  UMOV UR4, UR5 ;  /* 0x0000000500047c82 */ /* 0x000fe20008000000 */
[----:B----4-:R-:W-:Y:S02]  /*29b0*/  USHF.R.U32.HI UR6, URZ, UR21, UR6 ;  /* 0x00000015ff067299 */ /* 0x010fe40008011606 */
[----:B---3--:R-:W-:Y:S02]  /*29c0*/  UISETP.NE.AND UP2, UPT, UR20, 0x1, UPT ;  /* 0x000000011400788c */ /* 0x008fe4000bf45270 */
[----:B------:R-:W-:Y:S02]  /*29d0*/  USHF.R.U32.HI UR4, URZ, UR13, UR4 ;  /* 0x0000000dff047299 */ /* 0x000fe40008011604 */
[----:B------:R-:W-:-:S02]  /*29e0*/  USEL UR5, UR63, UR6, !UP0 ;  /* 0x000000063f057287 */ /* 0x000fc4000c000000 */
[----:B------:R-:W-:Y:S02]  /*29f0*/  USEL UR6, UR64, UR4, !UP2 ;  /* 0x0000000440067287 */ /* 0x000fe4000d000000 */
[----:B-1----:R-:W-:Y:S01]  /*2a00*/  UIMAD.WIDE.U32 UR10, UR5, UR8, URZ ;  /* 0x00000008050a72a5 */ /* 0x002fe2000f8e00ff */
[----:B------:R-:W-:Y:S01]  /*2a10*/  UMOV UR4, UR19 ;  /* 0x0000001300047c82 */ /* 0x000fe20008000000 */
[----:B------:R-:W-:Y:S02]  /*2a20*/  UIMAD.WIDE.U32 UR16, UR61, UR12, URZ ;  /* 0x0000000c3d1072a5 */ /* 0x000fe4000f8e00ff */
[----:B------:R-:W-:-:S03]  /*2a30*/  UIMAD.WIDE.U32 UR18, UR6, UR8, URZ ;  /* 0x00000008061272a5 */ /* 0x000fc6000f8e00ff */
[----:B------:R-:W-:Y:S01]  /*2a40*/  UMOV UR10, UR11 ;  /* 0x0000000b000a7c82 */ /* 0x000fe20008000000 */
[----:B------:R-:W-:Y:S02]  /*2a50*/  USHF.R.U32.HI UR4, URZ, UR21, UR4 ;  /* 0x00000015ff047299 */ /* 0x000fe40008011604 */
[----:B------:R-:W-:Y:S01]  /*2a60*/  @UP3 USHF.R.U32.HI UR5, URZ, UR9, UR10 ;  /* 0x00000009ff053299 */ /* 0x000fe2000801160a */
[----:B------:R-:W-:Y:S01]  /*2a70*/  UMOV UR16, UR17 ;  /* 0x0000001100107c82 */ /* 0x000fe20008000000 */
[----:B------:R-:W-:Y:S01]  /*2a80*/  UMOV UR18, UR19 ;  /* 0x0000001300127c82 */ /* 0x000fe20008000000 */
[----:B------:R-:W-:Y:S02]  /*2a90*/  USHF.R.U32.HI UR13, URZ, UR13, UR16 ;  /* 0x0000000dff0d7299 */ /* 0x000fe40008011610 */
[----:B------:R-:W-:Y:S02]  /*2aa0*/  USEL UR4, UR53, UR4, !UP0 ;  /* 0x0000000435047287 */ /* 0x000fe4000c000000 */
[----:B------:R-:W-:-:S02]  /*2ab0*/  @UP3 USHF.R.U32.HI UR6, URZ, UR9, UR18 ;  /* 0x00000009ff063299 */ /* 0x000fc40008011612 */
[----:B------:R-:W-:Y:S02]  /*2ac0*/  UIMAD UR7, UR39, UR5, URZ ;  /* 0x00000005270772a4 */ /* 0x000fe4000f8e02ff */
[----:B------:R-:W-:Y:S02]  /*2ad0*/  USEL UR5, UR61, UR13, !UP2 ;  /* 0x0000000d3d057287 */ /* 0x000fe4000d000000 */
[----:B------:R-:W-:Y:S02]  /*2ae0*/  UIMAD UR10, UR39, UR6, URZ ;  /* 0x00000006270a72a4 */ /* 0x000fe4000f8e02ff */
[----:B------:R-:W-:Y:S02]  /*2af0*/  UISETP.GE.AND UP0, UPT, UR4, UR7, UPT ;  /* 0x000000070400728c */ /* 0x000fe4000bf06270 */
[----:B------:R-:W-:Y:S02]  /*2b00*/  UIMAD.WIDE.U32 UR12, UR4, UR8, URZ ;  /* 0x00000008040c72a5 */ /* 0x000fe4000f8e00ff */
[----:B------:R-:W-:-:S02]  /*2b10*/  UISETP.GE.OR UP0, UPT, UR5, UR10, UP0 ;  /* 0x0000000a0500728c */ /* 0x000fc40008706670 */
        /* <DEDUP_REMOVED lines=19> */
.L_x_44:
[----:B------:R-:W2:Y:S02]  /*2c50*/  LDCU UR4, c[0x0][0xb30] ;  /* 0x00016600ff0477ac */ /* 0x000ea40008000800 */
[----:B--2---:R-:W-:-:S09]  /*2c60*/  UISETP.NE.AND UP0, UPT, UR4, 0x1, UPT ;  /* 0x000000010400788c */ /* 0x004fd2000bf05270 */
[----:B------:R-:W-:Y:S05]  /*2c70*/  BRA.U UP0, `(.L_x_45) ;  /* 0x0000000100447547 */ /* 0x000fea000b800000 */
[----:B------:R-:W2:Y:S01]  /*2c80*/  LDCU.128 UR8, c[0x0][0xb10] ;  /* 0x00016200ff0877ac */ /* 0x000ea20008000c00 */
[----:B------:R-:W4:Y:S01]  /*2c90*/  LDCU UR12, c[0x0][0xb0c] ;  /* 0x00016180ff0c77ac */ /* 0x000f220008000800 */
[----:B------:R-:W1:Y:S01]  /*2ca0*/  LDCU UR13, c[0x0][0xb20] ;  /* 0x00016400ff0d77ac */ /* 0x000e620008000800 */
[----:B--2---:R-:W-:Y:S02]  /*2cb0*/  UIMAD.WIDE.U32 UR6, UR61, UR8, URZ ;  /* 0x000000083d0672a5 */ /* 0x004fe4000f8e00ff */
[----:B------:R-:W-:Y:S02]  /*2cc0*/  UIMAD.WIDE.U32 UR4, UR53, UR11, URZ ;  /* 0x0000000b350472a5 */ /* 0x000fe4000f8e00ff */
[----:B----4-:R-:W-:Y:S02]  /*2cd0*/  UISETP.NE.AND UP2, UPT, UR12, 0x1, UPT ;  /* 0x000000010c00788c */ /* 0x010fe4000bf45270 */
[----:B------:R-:W-:Y:S01]  /*2ce0*/  UISETP.NE.AND UP0, UPT, UR10, 0x1, UPT ;  /* 0x000000010a00788c */ /* 0x000fe2000bf05270 */
[----:B------:R-:W-:-:S02]  /*2cf0*/  UMOV UR6, UR7 ;  /* 0x0000000700067c82 */ /* 0x000fc40008000000 */
[----:B------:R-:W-:Y:S01]  /*2d00*/  UMOV UR4, UR5 ;  /* 0x0000000500047c82 */ /* 0x000fe20008000000 */
[----:B------:R-:W-:Y:S02]  /*2d10*/  USHF.R.U32.HI UR6, URZ, UR9, UR6 ;  /* 0x00000009ff067299 */ /* 0x000fe40008011606 */
[----:B-1----:R-:W-:Y:S02]  /*2d20*/  USHF.R.U32.HI UR4, URZ, UR13, UR4 ;  /* 0x0000000dff047299 */ /* 0x002fe40008011604 */
[----:B------:R-:W-:Y:S02]  /*2d30*/  USEL UR5, UR61, UR6, !UP2 ;  /* 0x000000063d057287 */ /* 0x000fe4000d000000 */
[----:B------:R-:W-:-:S04]  /*2d40*/  USEL UR4, UR53, UR4, !UP0 ;  /* 0x0000000435047287 */ /* 0x000fc8000c000000 */
[----:B------:R-:W-:Y:S02]  /*2d50*/  UIADD3 UR6, UPT, UPT, UR5, -UR4, URZ ;  /* 0x8000000405067290 */ /* 0x000fe4000fffe0ff */
[----:B------:R-:W-:Y:S02]  /*2d60*/  UIADD3 UR4, UPT, UPT, -UR5, UR4, URZ ;  /* 0x0000000405047290 */ /* 0x000fe4000fffe1ff */
[----:B------:R-:W-:Y:S02]  /*2d70*/  UIMAD UR53, UR6, UR10, UR53 ;  /* 0x0000000a063572a4 */ /* 0x000fe4000f8e0235 */
[----:B------:R-:W-:-:S12]  /*2d80*/  UIMAD UR61, UR4, UR12, UR61 ;  /* 0x0000000c043d72a4 */ /* 0x000fd8000f8e023d */
.L_x_45:
[----:B------:R-:W-:Y:S01]  /*2d90*/  VIADD R11, R11, 0x1 ;  /* 0x000000010b0b7836 */ /* 0x000fe20000000000 */
[----:B------:R-:W-:Y:S02]  /*2da0*/  R2UR UR5, R59 ;  /* 0x000000003b0572ca */ /* 0x000fe400000e0000 */
[----:B------:R-:W-:Y:S02]  /*2db0*/  R2UR UR4, R58 ;  /* 0x000000003a0472ca */ /* 0x000fe400000e0000 */
[C---:B------:R-:W-:Y:S02]  /*2dc0*/  ISETP.NE.AND P0, PT, R11.reuse, 0x2, PT ;  /* 0x000000020b00780c */ /* 0x040fe40003f05270 */
[----:B------:R-:W-:Y:S02]  /*2dd0*/  PLOP3.LUT P2, PT, PT, PT, PT, 0x80, 0x8 ;  /* 0x000000000008781c */ /* 0x000fe40003f4f070 */
[----:B------:R-:W-:Y:S02]  /*2de0*/  SEL R3, RZ, 0x1, P0 ;  /* 0x00000001ff037807 */ /* 0x000fe40000000000 */
[----:B------:R-:W-:-:S02]  /*2df0*/  SEL R11, R11, RZ, P0 ;  /* 0x000000ff0b0b7207 */ /* 0x000fc40000000000 */
[----:B------:R-:W-:Y:S01]  /*2e00*/  LOP3.LUT R10, R10, R3, RZ, 0x3c, !PT ;  /* 0x000000030a0a7212 */ /* 0x000fe200078e3cff */
[----:B------:R-:W-:Y:S02]  /*2e10*/  UIADD3 UR26, UPT, UPT, UR61, UR5, URZ ;  /* 0x000000053d1a7290 */ /* 0x000fe4000fffe0ff */
[----:B------:R-:W-:Y:S01]  /*2e20*/  UIADD3 UR27, UPT, UPT, UR53, UR4, URZ ;  /* 0x00000004351b7290 */ /* 0x000fe2000fffe0ff */
[----:B------:R-:W-:Y:S11]  /*2e30*/  BRA.U UP1, `(.L_x_46) ;  /* 0xffffffe901f87547 */ /* 0x000ff6000b83ffff */
[----:B------:R-:W-:Y:S01]  /*2e40*/  UIADD3 UR22, UPT, UPT, UR22, 0x18, URZ ;  /* 0x0000001816167890 */ /* 0x000fe2000fffe0ff */
[----:B------:R-:W-:-:S03]  /*2e50*/  SHF.L.U32 R3, R12, 0x1f, RZ ;  /* 0x0000001f0c037819 */ /* 0x000fc600000006ff */
[----:B------:R-:W-:-:S09]  /*2e60*/  ULEA UR4, UR29, UR22, 0x3 ;  /* 0x000000161d047291 */ /* 0x000fd2000f8e18ff */
[----:B------:R-:W2:Y:S02]  /*2e70*/  SYNCS.PHASECHK.TRANS64.TRYWAIT P0, [UR4], R3 ;  /* 0x00000003ff0075a7 */ /* 0x000ea40008001104 */
[----:B--2---:R-:W-:Y:S05]  /*2e80*/  @!P0 BRA `(.L_x_47) ;  /* 0x0000006c00e08947 */ /* 0x004fea0003800000 */
.L_x_157:
[----:B------:R-:W-:-:S04]  /*2e90*/  UIADD3 UR4, UPT, UPT, UR29, 0x1, URZ ;  /* 0x000000011d047890 */ /* 0x000fc8000fffe0ff */
[----:B------:R-:W-:-:S04]  /*2ea0*/  UISETP.NE.AND UP0, UPT, UR4, 0x3, UPT ;  /* 0x000000030400788c */ /* 0x000fc8000bf05270 */
[----:B------:R-:W-:Y:S02]  /*2eb0*/  USEL UR6, URZ, 0x1, UP0 ;  /* 0x00000001ff067887 */ /* 0x000fe40008000000 */
[----:B------:R-:W-:-:S04]  /*2ec0*/  USEL UR4, UR4, URZ, UP0 ;  /* 0x000000ff04047287 */ /* 0x000fc80008000000 */
[----:B------:R-:W-:Y:S01]  /*2ed0*/  ULEA UR5, UR4, UR22, 0x3 ;  /* 0x0000001604057291 */ /* 0x000fe2000f8e18ff */
[----:B------:R-:W-:-:S04]  /*2ee0*/  LOP3.LUT R12, R12, UR6, RZ, 0x3c, !PT ;  /* 0x000000060c0c7c12 */ /* 0x000fc8000f8e3cff */
[----:B-1----:R-:W-:-:S04]  /*2ef0*/  SHF.L.U32 R3, R12, 0x1f, RZ ;  /* 0x0000001f0c037819 */ /* 0x002fc800000006ff */
[----:B------:R-:W1:Y:S02]  /*2f00*/  SYNCS.PHASECHK.TRANS64.TRYWAIT P0, [UR5], R3 ;  /* 0x00000003ff0075a7 */ /* 0x000e640008001105 */
[----:B-1----:R-:W-:Y:S05]  /*2f10*/  @!P0 BRA `(.L_x_48) ;  /* 0x0000006c00d48947 */ /* 0x002fea0003800000 */
.L_x_159:
[----:B------:R-:W-:-:S04]  /*2f20*/  UIADD3 UR4, UPT, UPT, UR4, 0x1, URZ ;  /* 0x0000000104047890 */ /* 0x000fc8000fffe0ff */
[----:B------:R-:W-:-:S04]  /*2f30*/  UISETP.NE.AND UP0, UPT, UR4, 0x3, UPT ;  /* 0x000000030400788c */ /* 0x000fc8000bf05270 */
[----:B------:R-:W-:Y:S02]  /*2f40*/  USEL UR5, URZ, 0x1, UP0 ;  /* 0x00000001ff057887 */ /* 0x000fe40008000000 */
[----:B------:R-:W-:-:S04]  /*2f50*/  USEL UR4, UR4, URZ, UP0 ;  /* 0x000000ff04047287 */ /* 0x000fc80008000000 */
[----:B------:R-:W-:Y:S01]  /*2f60*/  ULEA UR4, UR4, UR22, 0x3 ;  /* 0x0000001604047291 */ /* 0x000fe2000f8e18ff */
[----:B-1----:R-:W-:-:S04]  /*2f70*/  LOP3.LUT R3, R12, UR5, RZ, 0x3c, !PT ;  /* 0x000000050c037c12 */ /* 0x002fc8000f8e3cff */
[----:B------:R-:W-:Y:S01]  /*2f80*/  SHF.L.U32 R3, R3, 0x1f, RZ ;  /* 0x0000001f03037819 */ /* 0x000fe200000006ff */
[----:B------:R-:W-:-:S07]  /*2f90*/  IMAD.U32 R0, RZ, RZ, UR4 ;  /* 0x00000004ff007e24 */ /* 0x000fce000f8e00ff */
.L_x_49:
[----:B-1----:R1:W2:Y:S02]  /*2fa0*/  SYNCS.PHASECHK.TRANS64.TRYWAIT P0, [R0+URZ], R3 ;  /* 0x00000003000075a7 */ /* 0x0022a400080011ff */
[----:B--2---:R-:W-:Y:S05]  /*2fb0*/  @!P0 NANOSLEEP.SYNCS 0x989680 ;  /* 0x009896800000895d */ /* 0x004fea0003900000 */
[----:B------:R-:W2:Y:S02]  /*2fc0*/  @!P0 SYNCS.PHASECHK.TRANS64 P0, [R0+URZ], R3 ;  /* 0x00000003000085a7 */ /* 0x000ea400080010ff */
[----:B--2---:R-:W-:Y:S05]  /*2fd0*/  @P0 EXIT ;  /* 0x000000000000094d */ /* 0x004fea0003800000 */
[----:B------:R-:W-:Y:S05]  /*2fe0*/  BRA `(.L_x_49) ;  /* 0xfffffffc00ec7947 */ /* 0x000fea000383ffff */
.L_x_22:
[----:B------:R-:W-:-:S04]  /*2ff0*/  UISETP.NE.AND UP0, UPT, UR62, URZ, UPT ;  /* 0x000000ff3e00728c */ /* 0x000fc8000bf05270 */
[----:B------:R-:W-:-:S09]  /*3000*/  UISETP.NE.OR UP0, UPT, UR18, 0x1, UP0 ;  /* 0x000000011200788c */ /* 0x000fd20008705670 */
[----:B------:R-:W-:Y:S05]  /*3010*/  BRA.U UP0, `(.L_x_50) ;  /* 0x00000005004c7547 */ /* 0x000fea000b800000 */
[----:B------:R-:W-:Y:S01]  /*3020*/  HFMA2 R3, -RZ, RZ, 0, 0 ;  /* 0x00000000ff037431 */ /* 0x000fe200000001ff */
[----:B------:R-:W-:Y:S01]  /*3030*/  ISETP.GE.U32.AND P2, PT, R5, 0x8, PT ;  /* 0x000000080500780c */ /* 0x000fe20003f46070 */
[----:B------:R-:W-:Y:S01]  /*3040*/  IMAD.MOV.U32 R12, RZ, RZ, 0x1 ;  /* 0x00000001ff0c7424 */ /* 0x000fe200078e00ff */
[----:B------:R-:W-:Y:S01]  /*3050*/  CS2R R6, SRZ ;  /* 0x0000000000067805 */ /* 0x000fe2000001ff00 */
[----:B------:R-:W-:Y:S01]  /*3060*/  IMAD.MOV.U32 R4, RZ, RZ, RZ ;  /* 0x000000ffff047224 */ /* 0x000fe200078e00ff */
[----:B------:R-:W-:Y:S01]  /*3070*/  UMOV UR6, 0x400 ;  /* 0x0000040000067882 */ /* 0x000fe20000000000 */
[----:B------:R-:W-:Y:S01]  /*3080*/  UMOV UR5, URZ ;  /* 0x000000ff00057c82 */ /* 0x000fe20008000000 */
[----:B------:R-:W-:-:S12]  /*3090*/  ULEA UR6, UR62, UR6, 0x18 ;  /* 0x000000063e067291 */ /* 0x000fd8000f8ec0ff */
.L_x_54:
[----:B------:R-:W-:Y:S02]  /*30a0*/  LEA R0, R3, UR6, 0x3 ;  /* 0x0000000603007c11 */ /* 0x000fe4000f8e18ff */
[----:B------:R-:W-:-:S03]  /*30b0*/  SHF.L.U32 R9, R4, 0x1f, RZ ;  /* 0x0000001f04097819 */ /* 0x000fc600000006ff */
[----:B------:R-:W-:Y:S01]  /*30c0*/  VIADD R8, R0, 0xf0 ;  /* 0x000000f000087836 */ /* 0x000fe20000000000 */
[----:B------:R-:W2:Y:S02]  /*30d0*/  SYNCS.PHASECHK.TRANS64.TRYWAIT P0, [R0+URZ+0xe0], R9 ;  /* 0x0000e009000075a7 */ /* 0x000ea400080011ff */
[----:B--2---:R-:W-:Y:S05]  /*30e0*/  @!P0 BRA `(.L_x_51) ;  /* 0x0000006c00788947 */ /* 0x004fea0003800000 */
.L_x_160:
[----:B------:R-:W-:Y:S01]  /*30f0*/  ULEA UR4, UR5, UR6, 0x3 ;  /* 0x0000000605047291 */ /* 0x000fe2000f8e18ff */
[----:B------:R-:W-:Y:S01]  /*3100*/  PRMT R8, RZ, 0x654, R8 ;  /* 0x00000654ff087816 */ /* 0x000fe20000000008 */
[----:B--2---:R-:W-:Y:S01]  /*3110*/  @!P2 IMAD.MOV.U32 R9, RZ, RZ, 0x10 ;  /* 0x00000010ff09a424 */ /* 0x004fe200078e00ff */
[----:B------:R-:W-:Y:S01]  /*3120*/  SHF.L.U32 R11, R12, 0x1f, RZ ;  /* 0x0000001f0c0b7819 */ /* 0x000fe200000006ff */
[----:B------:R-:W-:Y:S01]  /*3130*/  UIADD3 UR7, UPT, UPT, UR4, 0x80, URZ ;  /* 0x0000008004077890 */ /* 0x000fe2000fffe0ff */
[----:B------:R2:W-:Y:S05]  /*3140*/  SYNCS.ARRIVE.TRANS64.RED.A1T0 RZ, [R8+URZ], RZ ;  /* 0x000000ff08ff79a7 */ /* 0x0005ea00081004ff */
[----:B------:R-:W-:Y:S01]  /*3150*/  IMAD.U32 R0, RZ, RZ, UR7 ;  /* 0x00000007ff007e24 */ /* 0x000fe2000f8e00ff */
[----:B------:R-:W3:Y:S04]  /*3160*/  SYNCS.PHASECHK.TRANS64.TRYWAIT P0, [UR4+0x90], R11 ;  /* 0x0000900bff0075a7 */ /* 0x000ee80008001104 */
[----:B------:R-:W-:Y:S01]  /*3170*/  PRMT R13, R5, 0x654, R0 ;  /* 0x00000654050d7816 */ /* 0x000fe20000000000 */
[----:B--23--:R-:W-:Y:S06]  /*3180*/  @!P0 BRA `(.L_x_52) ;  /* 0x0000006c00648947 */ /* 0x00cfec0003800000 */
.L_x_162:
[----:B------:R-:W-:Y:S01]  /*3190*/  ULEA UR8, UR5, UR6, 0x4 ;  /* 0x0000000605087291 */ /* 0x000fe2000f8e20ff */
[----:B------:R-:W-:Y:S01]  /*31a0*/  SEL R2, R13, R2, !P2 ;  /* 0x000000020d027207 */ /* 0x000fe20005000000 */
[----:B------:R-:W-:Y:S01]  /*31b0*/  UIADD3 UR9, UPT, UPT, UR4, 0x80, URZ ;  /* 0x0000008004097890 */ /* 0x000fe2000fffe0ff */
[----:B--2---:R-:W-:Y:S01]  /*31c0*/  LEA R0, R7, UR6, 0x3 ;  /* 0x0000000607007c11 */ /* 0x004fe2000f8e18ff */
[----:B------:R-:W-:Y:S01]  /*31d0*/  UIADD3 UR8, UPT, UPT, UR8, 0x110, URZ ;  /* 0x0000011008087890 */ /* 0x000fe2000fffe0ff */
[----:B------:R2:W-:Y:S01]  /*31e0*/  @!P2 SYNCS.ARRIVE.TRANS64.RED RZ, [R2+URZ], R9 ;  /* 0x0000000902ffa9a7 */ /* 0x0005e200080004ff */
[----:B------:R-:W-:Y:S01]  /*31f0*/  UIADD3 UR4, UPT, UPT, UR5, 0x1, URZ ;  /* 0x0000000105047890 */ /* 0x000fe2000fffe0ff */
[----:B------:R-:W-:-:S03]  /*3200*/  VIADD R3, R3, 0x1 ;  /* 0x0000000103037836 */ /* 0x000fc60000000000 */
[----:B------:R-:W-:Y:S02]  /*3210*/  UISETP.NE.AND UP0, UPT, UR4, 0x2, UPT ;  /* 0x000000020400788c */ /* 0x000fe4000bf05270 */
[----:B------:R-:W-:Y:S01]  /*3220*/  ISETP.NE.AND P0, PT, R3, 0x2, PT ;  /* 0x000000020300780c */ /* 0x000fe20003f05270 */
[----:B------:R-:W-:Y:S06]  /*3230*/  UGETNEXTWORKID.BROADCAST [UR8], [UR9] ;  /* 0x00000000080073ca */ /* 0x000fec0008000100 */
[----:B------:R-:W-:Y:S02]  /*3240*/  USEL UR7, URZ, 0x1, UP0 ;  /* 0x00000001ff077887 */ /* 0x000fe40008000000 */
[----:B------:R-:W-:-:S04]  /*3250*/  USEL UR5, UR4, URZ, UP0 ;  /* 0x000000ff04057287 */ /* 0x000fc80008000000 */
[----:B------:R-:W-:Y:S02]  /*3260*/  LOP3.LUT R12, R12, UR7, RZ, 0x3c, !PT ;  /* 0x000000070c0c7c12 */ /* 0x000fe4000f8e3cff */
[----:B--2---:R-:W-:-:S04]  /*3270*/  SHF.L.U32 R9, R6, 0x1f, RZ ;  /* 0x0000001f06097819 */ /* 0x004fc800000006ff */
[----:B------:R-:W2:Y:S02]  /*3280*/  SYNCS.PHASECHK.TRANS64.TRYWAIT P1, [R0+URZ+0x80], R9 ;  /* 0x00008009000075a7 */ /* 0x000ea400080211ff */
[----:B--2---:R-:W-:Y:S05]  /*3290*/  @!P1 BRA `(.L_x_53) ;  /* 0x0000006c00389947 */ /* 0x004fea0003800000 */
.L_x_163:
[C---:B------:R-:W-:Y:S01]  /*32a0*/  LEA R8, R7.reuse, UR6, 0x4 ;  /* 0x0000000607087c11 */ /* 0x040fe2000f8e20ff */
[----:B------:R-:W-:Y:S01]  /*32b0*/  VIADD R7, R7, 0x1 ;  /* 0x0000000107077836 */ /* 0x000fe20000000000 */
[----:B------:R-:W-:Y:S01]  /*32c0*/  SEL R3, R3, RZ, P0 ;  /* 0x000000ff03037207 */ /* 0x000fe20000000000 */
[----:B--2---:R-:W-:-:S03]  /*32d0*/  VIADD R0, R0, 0x90 ;  /* 0x0000009000007836 */ /* 0x004fc60000000000 */
[----:B------:R-:W2:Y:S01]  /*32e0*/  LDS.128 R8, [R8+0x110] ;  /* 0x0001100008087984 */ /* 0x000ea20000000c00 */
[C---:B------:R-:W-:Y:S02]  /*32f0*/  ISETP.NE.AND P1, PT, R7.reuse, 0x2, PT ;  /* 0x000000020700780c */ /* 0x040fe40003f25270 */
[----:B------:R-:W-:Y:S01]  /*3300*/  PRMT R0, RZ, 0x654, R0 ;  /* 0x00000654ff007816 */ /* 0x000fe20000000000 */
[----:B------:R-:W-:Y:S01]  /*3310*/  @!PT LDS RZ, [RZ] ;  /* 0x00000000fffff984 */ /* 0x000fe20000000800 */
[----:B------:R-:W-:Y:S01]  /*3320*/  @!PT LDS RZ, [RZ] ;  /* 0x00000000fffff984 */ /* 0x000fe20000000800 */
[----:B------:R-:W-:Y:S01]  /*3330*/  @!PT LDS RZ, [RZ] ;  /* 0x00000000fffff984 */ /* 0x000fe20000000800 */
[----:B------:R-:W-:Y:S01]  /*3340*/  @!PT LDS RZ, [RZ] ;  /* 0x00000000fffff984 */ /* 0x000fe20000000800 */
[----:B------:R3:W-:Y:S06]  /*3350*/  MEMBAR.ALL.CTA ;  /* 0x0000000000007992 */ /* 0x0007ec0000008000 */
[----:B---3--:R-:W3:Y:S01]  /*3360*/  FENCE.VIEW.ASYNC.S ;  /* 0x00000000000073c6 */ /* 0x008ee20000000000 */
[----:B------:R-:W-:Y:S01]  /*3370*/  SEL R7, R7, RZ, P1 ;  /* 0x000000ff07077207 */ /* 0x000fe20000800000 */
[----:B---3--:R3:W-:Y:S01]  /*3380*/  SYNCS.ARRIVE.TRANS64.RED.A1T0 RZ, [R0+URZ], RZ ;  /* 0x000000ff00ff79a7 */ /* 0x0087e200081004ff */
[----:B--2---:R-:W-:-:S02]  /*3390*/  LOP3.LUT P3, RZ, R10, 0x1, RZ, 0xc0, !PT ;  /* 0x000000010aff7812 */ /* 0x004fc4000786c0ff */
[----:B------:R-:W-:Y:S02]  /*33a0*/  SEL R9, RZ, 0x1, P0 ;  /* 0x00000001ff097807 */ /* 0x000fe40000000000 */
[----:B------:R-:W-:Y:S02]  /*33b0*/  SEL R11, RZ, 0x1, P1 ;  /* 0x00000001ff0b7807 */ /* 0x000fe40000800000 */
[----:B------:R-:W-:Y:S02]  /*33c0*/  LOP3.LUT R4, R4, R9, RZ, 0x3c, !PT ;  /* 0x0000000904047212 */ /* 0x000fe400078e3cff */
[----:B------:R-:W-:-:S05]  /*33d0*/  LOP3.LUT R6, R6, R11, RZ, 0x3c, !PT ;  /* 0x0000000b06067212 */ /* 0x000fca00078e3cff */
[----:B---3--:R-:W-:Y:S05]  /*33e0*/  @P3 BRA `(.L_x_54) ;  /* 0xfffffffc002c3947 */ /* 0x008fea000383ffff */
[----:B------:R-:W-:Y:S01]  /*33f0*/  ULEA UR4, UR5, UR6, 0x3 ;  /* 0x0000000605047291 */ /* 0x000fe2000f8e18ff */
[----:B------:R-:W-:-:S08]  /*3400*/  SHF.L.U32 R3, R12, 0x1f, RZ ;  /* 0x0000001f0c037819 */ /* 0x000fd000000006ff */
[----:B------:R-:W2:Y:S02]  /*3410*/  SYNCS.PHASECHK.TRANS64 P0, [UR4+0x90], R3 ;  /* 0x00009003ff0075a7 */ /* 0x000ea40008001004 */
[----:B--2---:R-:W-:Y:S05]  /*3420*/  @P0 BRA `(.L_x_55) ;  /* 0x0000000000080947 */ /* 0x004fea0003800000 */
[----:B------:R-:W2:Y:S02]  /*3430*/  SYNCS.PHASECHK.TRANS64.TRYWAIT P0, [UR4+0x90], R3 ;  /* 0x00009003ff0075a7 */ /* 0x000ea40008001104 */
[----:B--2---:R-:W-:Y:S05]  /*3440*/  @!P0 BRA `(.L_x_56) ;  /* 0x0000006800e08947 */ /* 0x004fea0003800000 */
.L_x_55:
[----:B------:R-:W-:-:S04]  /*3450*/  UIADD3 UR7, UPT, UPT, UR5, 0x1, URZ ;  /* 0x0000000105077890 */ /* 0x000fc8000fffe0ff */
[----:B------:R-:W-:-:S04]  /*3460*/  UISETP.NE.AND UP0, UPT, UR7, 0x2, UPT ;  /* 0x000000020700788c */ /* 0x000fc8000bf05270 */
[----:B------:R-:W-:Y:S02]  /*3470*/  USEL UR8, URZ, 0x1, UP0 ;  /* 0x00000001ff087887 */ /* 0x000fe40008000000 */
[----:B------:R-:W-:-:S04]  /*3480*/  USEL UR7, UR7, URZ, UP0 ;  /* 0x000000ff07077287 */ /* 0x000fc80008000000 */
[----:B------:R-:W-:Y:S01]  /*3490*/  ULEA UR7, UR7, UR6, 0x3 ;  /* 0x0000000607077291 */ /* 0x000fe2000f8e18ff */
[----:B--2---:R-:W-:-:S04]  /*34a0*/  LOP3.LUT R3, R12, UR8, RZ, 0x3c, !PT ;  /* 0x000000080c037c12 */ /* 0x004fc8000f8e3cff */
[----:B------:R-:W-:-:S04]  /*34b0*/  SHF.L.U32 R0, R3, 0x1f, RZ ;  /* 0x0000001f03007819 */ /* 0x000fc800000006ff */
[----:B------:R-:W2:Y:S02]  /*34c0*/  SYNCS.PHASECHK.TRANS64 P0, [UR7+0x90], R0 ;  /* 0x00009000ff0075a7 */ /* 0x000ea40008001007 */
[----:B-12---:R-:W-:Y:S05]  /*34d0*/  @P0 EXIT ;  /* 0x000000000000094d */ /* 0x006fea0003800000 */
[----:B------:R-:W-:Y:S02]  /*34e0*/  SHF.L.U32 R3, R3, 0x1f, RZ ;  /* 0x0000001f03037819 */ /* 0x000fe400000006ff */
[----:B------:R-:W-:-:S07]  /*34f0*/  MOV R0, UR7 ;  /* 0x0000000700007c02 */ /* 0x000fce0008000f00 */
.L_x_57:
[----:B-1----:R1:W2:Y:S02]  /*3500*/  SYNCS.PHASECHK.TRANS64.TRYWAIT P0, [R0+URZ+0x90], R3 ;  /* 0x00009003000075a7 */ /* 0x0022a400080011ff */
[----:B--2---:R-:W-:Y:S05]  /*3510*/  @!P0 NANOSLEEP.SYNCS 0x989680 ;  /* 0x009896800000895d */ /* 0x004fea0003900000 */
[----:B------:R-:W2:Y:S02]  /*3520*/  @!P0 SYNCS.PHASECHK.TRANS64 P0, [R0+URZ+0x90], R3 ;  /* 0x00009003000085a7 */ /* 0x000ea400080010ff */
[----:B--2---:R-:W-:Y:S05]  /*3530*/  @P0 EXIT ;  /* 0x000000000000094d */ /* 0x004fea0003800000 */
[----:B------:R-:W-:Y:S05]  /*3540*/  BRA `(.L_x_57) ;  /* 0xfffffffc00ec7947 */ /* 0x000fea000383ffff */
.L_x_50:
[----:B------:R-:W-:Y:S05]  /*3550*/  BRA.U UP5, `(.L_x_58) ;  /* 0x00000019054c7547 */ /* 0x000fea000b800000 */
[----:B------:R-:W-:Y:S01]  /*3560*/  UMOV UR4, 0x40 ;  /* 0x0000004000047882 */ /* 0x000fe20000000000 */
[----:B------:R-:W-:Y:S01]  /*3570*/  NOP ;  /* 0x0000000000007918 */ /* 0x000fe20000000000 */
[----:B------:R-:W-:Y:S01]  /*3580*/  ULEA UR5, UR62, UR4, 0x18 ;  /* 0x000000043e057291 */ /* 0x000fe2000f8ec0ff */
[----:B------:R-:W-:Y:S02]  /*3590*/  UMOV UR6, 0x400 ;  /* 0x0000040000067882 */ /* 0x000fe40000000000 */
[----:B------:R-:W-:-:S06]  /*35a0*/  ULEA UR6, UR62, UR6, 0x18 ;  /* 0x000000063e067291 */ /* 0x000fcc000f8ec0ff */
[----:B------:R-:W2:Y:S02]  /*35b0*/  LDS.U8 R5, [UR5+0x1c] ;  /* 0x00001c05ff057984 */ /* 0x000ea40008000000 */
[----:B--2---:R-:W-:-:S13]  /*35c0*/  ISETP.NE.AND P0, PT, R5, RZ, PT ;  /* 0x000000ff0500720c */ /* 0x004fda0003f05270 */
[----:B------:R-:W-:Y:S05]  /*35d0*/  @P0 BRA `(.L_x_59) ;  /* 0x0000000400180947 */ /* 0x000fea0003800000 */
[----:B------:R-:W-:Y:S01]  /*35e0*/  R2UR UR4, R2 ;  /* 0x00000000020472ca */ /* 0x000fe200000e0000 */
[----:B------:R-:W-:-:S12]  /*35f0*/  UIADD3 UR7, UPT, UPT, UR5, 0x8, URZ ;  /* 0x0000000805077890 */ /* 0x000fd8000fffe0ff */
[----:B------:R-:W-:-:S09]  /*3600*/  UISETP.NE.U32.AND UP1, UPT, UR4, 0x1, UPT ;  /* 0x000000010400788c */ /* 0x000fd2000bf25070 */
[----:B------:R-:W-:Y:S05]  /*3610*/  BRA.U !UP1, `(.L_x_60) ;  /* 0x0000000109a47547 */ /* 0x000fea000b800000 */
[----:B------:R-:W-:Y:S01]  /*3620*/  ELECT P0, URZ, PT ;  /* 0x0000000000ff782f */ /* 0x000fe20003800000 */
[----:B------:R-:W-:-:S12]  /*3630*/  BSSY B0, `(.L_x_60) ;  /* 0x0000027000007945 */ /* 0x000fd80003800000 */
[----:B------:R-:W-:Y:S05]  /*3640*/  @!P0 BRA `(.L_x_61) ;  /* 0x0000000000948947 */ /* 0x000fea0003800000 */
[----:B------:R-:W-:-:S05]  /*3650*/  UMOV UR4, 0x10 ;  /* 0x0000001000047882 */ /* 0x000fca0000000000 */
[----:B------:R-:W-:Y:S04]  /*3660*/  DEPBAR.LE SB2, 0x36 ;  /* 0x0000ad800000791a */ /* 0x000fe80000000000 */
[----:B------:R-:W2:Y:S02]  /*3670*/  UTCATOMSWS.2CTA.FIND_AND_SET.ALIGN UP0, UR4, UR4 ;  /* 0x00000004000475e3 */ /* 0x000ea40008200800 */
[----:B--2---:R-:W-:Y:S01]  /*3680*/  MOV R12, UR4 ;  /* 0x00000004000c7c02 */ /* 0x004fe20008000f00 */
[----:B------:R-:W-:Y:S06]  /*3690*/  BRA.U UP0, `(.L_x_62) ;  /* 0x0000000100187547 */ /* 0x000fec000b800000 */
.L_x_63:
[----:B------:R-:W-:Y:S05]  /*36a0*/  NANOSLEEP 0x64 ;  /* 0x000000640000795d */ /* 0x000fea0003800000 */
[----:B------:R-:W-:-:S05]  /*36b0*/  UMOV UR4, 0x10 ;  /* 0x0000001000047882 */ /* 0x000fca0000000000 */
[----:B------:R-:W-:Y:S04]  /*36c0*/  DEPBAR.LE SB2, 0x36 ;  /* 0x0000ad800000791a */ /* 0x000fe80000000000 */
[----:B------:R-:W2:Y:S02]  /*36d0*/  UTCATOMSWS.2CTA.FIND_AND_SET.ALIGN UP0, UR4, UR4 ;  /* 0x00000004000475e3 */ /* 0x000ea40008200800 */
[----:B--2---:R-:W-:Y:S01]  /*36e0*/  MOV R12, UR4 ;  /* 0x00000004000c7c02 */ /* 0x004fe20008000f00 */
[----:B------:R-:W-:Y:S05]  /*36f0*/  BRA.U !UP0, `(.L_x_63) ;  /* 0xfffffffd08e87547 */ /* 0x000fea000b83ffff */
.L_x_62:
[----:B------:R-:W2:Y:S01]  /*3700*/  LDS R8, [UR5+0x10] ;  /* 0x00001005ff087984 */ /* 0x000ea20008000800 */
[----:B------:R-:W-:Y:S01]  /*3710*/  R2UR UR4, R0 ;  /* 0x00000000000472ca */ /* 0x000fe200000e0000 */
[----:B------:R-:W-:-:S04]  /*3720*/  IMAD.U32 R5, RZ, RZ, UR6 ;  /* 0x00000006ff057e24 */ /* 0x000fc8000f8e00ff */
[----:B------:R-:W-:-:S08]  /*3730*/  VIADD R5, R5, 0x130 ;  /* 0x0000013005057836 */ /* 0x000fd00000000000 */
[----:B------:R-:W-:Y:S02]  /*3740*/  MOV R6, UR4 ;  /* 0x0000000400067c02 */ /* 0x000fe40008000f00 */
[----:B--2---:R-:W-:-:S04]  /*3750*/  SHF.L.U32 R8, R8, 0x1f, RZ ;  /* 0x0000001f08087819 */ /* 0x004fc800000006ff */
[----:B------:R-:W2:Y:S02]  /*3760*/  SYNCS.PHASECHK.TRANS64.TRYWAIT P0, [UR5+0x8], R8 ;  /* 0x00000808ff0075a7 */ /* 0x000ea40008001105 */
[----:B--2---:R-:W-:Y:S05]  /*3770*/  @P0 BRA `(.L_x_64) ;  /* 0x0000000000080947 */ /* 0x004fea0003800000 */
[----:B------:R-:W2:Y:S02]  /*3780*/  SYNCS.PHASECHK.TRANS64.TRYWAIT P0, [UR5+0x8], R8 ;  /* 0x00000808ff0075a7 */ /* 0x000ea40008001105 */
[----:B--2---:R-:W-:Y:S05]  /*3790*/  @!P0 BRA `(.L_x_65) ;  /* 0x0000006800248947 */ /* 0x004fea0003800000 */
.L_x_64:
[----:B------:R-:W-:Y:S01]  /*37a0*/  R2UR UR4, R0 ;  /* 0x00000000000472ca */ /* 0x000fe200000e0000 */
[----:B------:R-:W-:Y:S01]  /*37b0*/  IMAD.MOV.U32 R9, RZ, RZ, 0xffff ;  /* 0x0000ffffff097424 */ /* 0x000fe200078e00ff */
[----:B------:R-:W-:Y:S01]  /*37c0*/  PRMT R6, R6, 0x654, R5 ;  /* 0x0000065406067816 */ /* 0x000fe20000000005 */
[----:B------:R-:W-:Y:S02]  /*37d0*/  HFMA2 R5, -RZ, RZ, 0, 5.9604644775390625e-08 ;  /* 0x00000001ff057431 */ /* 0x000fe400000001ff */
[----:B--2---:R-:W-:Y:S02]  /*37e0*/  IMAD.MOV.U32 R8, RZ, RZ, 0x4 ;  /* 0x00000004ff087424 */ /* 0x004fe400078e00ff */
[----:B------:R-:W-:Y:S01]  /*37f0*/  IMAD.SHL.U32 R11, R12, 0x20, RZ ;  /* 0x000000200c0b7824 */ /* 0x000fe200078e00ff */
[----:B------:R-:W-:-:S05]  /*3800*/  SHF.L.U32 R10, R9, R12, RZ ;  /* 0x0000000c090a7219 */ /* 0x000fca00000006ff */
[----:B------:R-:W-:Y:S01]  /*3810*/  UPRMT UR4, UR4, 0x654, UR7 ;  /* 0x0000065404047896 */ /* 0x000fe20008000007 */
[----:B------:R-:W-:-:S05]  /*3820*/  SHF.L.U32 R9, R5, R12, RZ ;  /* 0x0000000c05097219 */ /* 0x000fca00000006ff */
[----:B------:R-:W-:-:S03]  /*3830*/  MOV R7, UR4 ;  /* 0x0000000400077c02 */ /* 0x000fc60008000f00 */
[----:B------:R2:W-:Y:S01]  /*3840*/  SYNCS.ARRIVE.TRANS64.RED RZ, [UR4], R8 ;  /* 0x00000008ffff79a7 */ /* 0x0005e20008000404 */
[----:B------:R2:W-:Y:S04]  /*3850*/  STS [UR6+0x130], R11 ;  /* 0x0001300bff007988 */ /* 0x0005e80008000806 */
[----:B------:R2:W-:Y:S04]  /*3860*/  STAS [R6.64], R12 ;  /* 0x0000000c06007dbd */ /* 0x0005e8000c0008ff */
[----:B------:R2:W-:Y:S04]  /*3870*/  ATOMS.OR RZ, [UR5+0x14], R10 ;  /* 0x0000140affff798c */ /* 0x0005e8000b000005 */
[----:B------:R2:W-:Y:S04]  /*3880*/  ATOMS.OR RZ, [UR5+0x18], R9 ;  /* 0x00001809ffff798c */ /* 0x0005e8000b000005 */
[----:B------:R2:W-:Y:S02]  /*3890*/  ATOMS.XOR RZ, [UR5+0x10], R5 ;  /* 0x00001005ffff798c */ /* 0x0005e4000b800005 */
.L_x_61:
[----:B-1----:R-:W-:Y:S05]  /*38a0*/  BSYNC B0 ;  /* 0x0000000000007941 */ /* 0x002fea0003800000 */
.L_x_60:
[----:B------:R-:W-:Y:S05]  /*38b0*/  BRA.U UP1, `(.L_x_66) ;  /* 0x0000000101707547 */ /* 0x000fea000b800000 */
[----:B------:R-:W-:-:S03]  /*38c0*/  UMOV UR4, 0xffffffff ;  /* 0xffffffff00047882 */ /* 0x000fc60000000000 */
[----:B------:R-:W-:Y:S05]  /*38d0*/  BRA.DIV UR4, `(.L_x_67) ;  /* 0x0000006604ec7947 */ /* 0x000fea000b800000 */
[----:B------:R-:W-:-:S13]  /*38e0*/  ELECT P0, URZ, PT ;  /* 0x0000000000ff782f */ /* 0x000fda0003800000 */
.L_x_167:
[----:B------:R-:W-:Y:S05]  /*38f0*/  @!P0 BRA `(.L_x_66) ;  /* 0x0000000000608947 */ /* 0x000fea0003800000 */
[----:B--2---:R-:W2:Y:S02]  /*3900*/  LDS R6, [UR5+0x10] ;  /* 0x00001005ff067984 */ /* 0x004ea40008000800 */
[----:B--2---:R-:W-:-:S04]  /*3910*/  SHF.L.U32 R6, R6, 0x1f, RZ ;  /* 0x0000001f06067819 */ /* 0x004fc800000006ff */
[----:B------:R-:W2:Y:S02]  /*3920*/  SYNCS.PHASECHK.TRANS64.TRYWAIT P0, [UR5+0x8], R6 ;  /* 0x00000806ff0075a7 */ /* 0x000ea40008001105 */
[----:B--2---:R-:W-:Y:S05]  /*3930*/  @P0 BRA `(.L_x_68) ;  /* 0x0000000000080947 */ /* 0x004fea0003800000 */
[----:B------:R-:W2:Y:S02]  /*3940*/  SYNCS.PHASECHK.TRANS64.TRYWAIT P0, [UR5+0x8], R6 ;  /* 0x00000806ff0075a7 */ /* 0x000ea40008001105 */
[----:B--2---:R-:W-:Y:S05]  /*3950*/  @!P0 BRA `(.L_x_69) ;  /* 0x0000006400f08947 */ /* 0x004fea0003800000 */
.L_x_68:
[----:B------:R-:W3:Y:S01]  /*3960*/  LDS R8, [UR6+0x130] ;  /* 0x00013006ff087984 */ /* 0x000ee20008000800 */
[----:B------:R-:W-:Y:S01]  /*3970*/  R2UR UR4, R0 ;  /* 0x00000000000472ca */ /* 0x000fe200000e0000 */
[----:B--2---:R-:W-:Y:S02]  /*3980*/  IMAD.MOV.U32 R6, RZ, RZ, 0xffff ;  /* 0x0000ffffff067424 */ /* 0x004fe400078e00ff */
[----:B------:R-:W-:-:S10]  /*3990*/  IMAD.MOV.U32 R5, RZ, RZ, 0x1 ;  /* 0x00000001ff057424 */ /* 0x000fd400078e00ff */
[----:B------:R-:W-:Y:S01]  /*39a0*/  UPRMT UR4, UR4, 0x654, UR7 ;  /* 0x0000065404047896 */ /* 0x000fe20008000007 */
[----:B---3--:R-:W-:Y:S01]  /*39b0*/  IMAD.SHL.U32 R7, R8, 0x20, RZ ;  /* 0x0000002008077824 */ /* 0x008fe200078e00ff */
[-C--:B------:R-:W-:Y:S02]  /*39c0*/  SHF.L.U32 R6, R6, R8.reuse, RZ ;  /* 0x0000000806067219 */ /* 0x080fe400000006ff */
[----:B------:R-:W-:Y:S02]  /*39d0*/  SHF.L.U32 R8, R5, R8, RZ ;  /* 0x0000000805087219 */ /* 0x000fe400000006ff */
[----:B------:R3:W-:Y:S04]  /*39e0*/  STS [UR6+0x130], R7 ;  /* 0x00013007ff007988 */ /* 0x0007e80008000806 */
[----:B------:R3:W-:Y:S04]  /*39f0*/  ATOMS.OR RZ, [UR5+0x14], R6 ;  /* 0x00001406ffff798c */ /* 0x0007e8000b000005 */
[----:B------:R3:W-:Y:S01]  /*3a00*/  ATOMS.OR RZ, [UR5+0x18], R8 ;  /* 0x00001808ffff798c */ /* 0x0007e2000b000005 */
[----:B------:R-:W-:Y:S03]  /*3a10*/  SYNCS.ARRIVE.TRANS64.RED.A1T0 RZ, [UR4], RZ ;  /* 0x000000ffffff79a7 */ /* 0x000fe60008100404 */
[----:B------:R3:W-:Y:S01]  /*3a20*/  ATOMS.XOR RZ, [UR5+0x10], R5 ;  /* 0x00001005ffff798c */ /* 0x0007e2000b800005 */
[----:B------:R-:W-:Y:S05]  /*3a30*/  BRA `(.L_x_66) ;  /* 0x0000000000107947 */ /* 0x000fea0003800000 */
.L_x_59:
[----:B------:R-:W-:Y:S02]  /*3a40*/  MOV R5, 0xffffffff ;  /* 0xffffffff00057802 */ /* 0x000fe40000000f00 */
[----:B------:R-:W-:-:S03]  /*3a50*/  MOV R6, 0x3a80 ;  /* 0x00003a8000067802 */ /* 0x000fc60000000f00 */
[----:B------:R2:W-:Y:S04]  /*3a60*/  STS [UR6+0x130], R5 ;  /* 0x00013005ff007988 */ /* 0x0005e80008000806 */
[----:B-12--5:R-:W-:Y:S05]  /*3a70*/  CALL.REL.NOINC `($__internal_1_$__cuda_sm10x_tcgen05_guardrail_trap_phase_invalid_during_alloc) ;  /* 0x0000006c00c47944 */ /* 0x026fea0003c00000 */
.L_x_66:
[----:B------:R-:W-:Y:S05]  /*3a80*/  WARPSYNC.ALL ;  /* 0x0000000000007948 */ /* 0x000fea0003800000 */
[----:B------:R-:W4:Y:S01]  /*3a90*/  S2UR UR4, SR_CgaCtaId ;  /* 0x00000000000479c3 */ /* 0x000f220000008800 */
[----:B------:R-:W-:Y:S01]  /*3aa0*/  UMOV UR62, 0x400 ;  /* 0x00000400003e7882 */ /* 0x000fe20000000000 */
[----:B------:R-:W4:Y:S01]  /*3ab0*/  LDCU UR7, c[0x0][0x38c] ;  /* 0x00007180ff0777ac */ /* 0x000f220008000800 */
[----:B------:R-:W-:Y:S01]  /*3ac0*/  LOP3.LUT R3, R3, 0xffff, RZ, 0xc0, !PT ;  /* 0x0000ffff03037812 */ /* 0x000fe200078ec0ff */
[----:B--2---:R-:W-:Y:S01]  /*3ad0*/  IMAD.MOV.U32 R11, RZ, RZ, 0x1 ;  /* 0x00000001ff0b7424 */ /* 0x004fe200078e00ff */
[----:B------:R-:W-:Y:S01]  /*3ae0*/  R2UR UR5, R2 ;  /* 0x00000000020572ca */ /* 0x000fe200000e0000 */
[----:B------:R-:W-:Y:S01]  /*3af0*/  IMAD.MOV.U32 R10, RZ, RZ, RZ ;  /* 0x000000ffff0a7224 */ /* 0x000fe200078e00ff */
[----:B------:R-:W-:-:S02]  /*3b00*/  LOP3.LUT R4, R4, 0xffff, RZ, 0xc0, !PT ;  /* 0x0000ffff04047812 */ /* 0x000fc400078ec0ff */
[----:B---3--:R-:W-:Y:S01]  /*3b10*/  CS2R R8, SRZ ;  /* 0x0000000000087805 */ /* 0x008fe2000001ff00 */
[----:B------:R-:W-:Y:S01]  /*3b20*/  UMOV UR9, URZ ;  /* 0x000000ff00097c82 */ /* 0x000fe20008000000 */
[----:B-1----:R-:W-:Y:S01]  /*3b30*/  UMOV UR60, URZ ;  /* 0x000000ff003c7c82 */ /* 0x002fe20008000000 */
[----:B------:R-:W-:Y:S01]  /*3b40*/  R2UR UR65, R4 ;  /* 0x00000000044172ca */ /* 0x000fe200000e0000 */
[----:B------:R-:W-:Y:S01]  /*3b50*/  UMOV UR76, 0x0 ;  /* 0x00000000004c7882 */ /* 0x000fe20000000000 */
[----:B------:R-:W-:Y:S01]  /*3b60*/  UMOV UR77, 0x8200910 ;  /* 0x08200910004d7882 */ /* 0x000fe20000000000 */
[----:B------:R-:W-:Y:S01]  /*3b70*/  UMOV UR74, 0x0 ;  /* 0x00000000004a7882 */ /* 0x000fe20000000000 */
[----:B------:R-:W-:Y:S01]  /*3b80*/  UMOV UR75, 0x8200910 ;  /* 0x08200910004b7882 */ /* 0x000fe20000000000 */
[----:B------:R-:W-:Y:S01]  /*3b90*/  UMOV UR72, 0x0 ;  /* 0x0000000000487882 */ /* 0x000fe20000000000 */
[----:B------:R-:W-:Y:S01]  /*3ba0*/  UMOV UR73, 0x8200910 ;  /* 0x0820091000497882 */ /* 0x000fe20000000000 */
[----:B------:R-:W-:-:S02]  /*3bb0*/  UISETP.NE.AND UP3, UPT, UR5, URZ, UPT ;  /* 0x000000ff0500728c */ /* 0x000fc4000bf65270 */
[----:B----4-:R-:W-:Y:S01]  /*3bc0*/  UIADD3 UR7, UPT, UPT, UR7, 0x7f, URZ ;  /* 0x0000007f07077890 */ /* 0x010fe2000fffe0ff */
[----:B------:R-:W-:Y:S01]  /*3bd0*/  UMOV UR70, 0x0 ;  /* 0x0000000000467882 */ /* 0x000fe20000000000 */
[----:B------:R-:W-:Y:S01]  /*3be0*/  UMOV UR71, 0x8200910 ;  /* 0x0820091000477882 */ /* 0x000fe20000000000 */
[----:B------:R-:W-:Y:S01]  /*3bf0*/  ULEA UR62, UR4, UR62, 0x18 ;  /* 0x0000003e043e7291 */ /* 0x000fe2000f8ec0ff */
[----:B------:R-:W-:Y:S02]  /*3c00*/  UMOV UR68, 0x0 ;  /* 0x0000000000447882 */ /* 0x000fe40000000000 */
[----:B------:R-:W-:Y:S01]  /*3c10*/  UMOV UR4, URZ ;  /* 0x000000ff00047c82 */ /* 0x000fe20008000000 */
[----:B------:R-:W-:Y:S01]  /*3c20*/  UIADD3 UR6, UPT, UPT, UR62, 0x8400, URZ ;  /* 0x000084003e067890 */ /* 0x000fe2000fffe0ff */
[----:B------:R-:W-:Y:S01]  /*3c30*/  IMAD.U32 R14, RZ, RZ, UR4 ;  /* 0x00000004ff0e7e24 */ /* 0x000fe2000f8e00ff */
[----:B------:R-:W-:Y:S02]  /*3c40*/  USHF.R.S32.HI UR4, URZ, 0x1f, UR7 ;  /* 0x0000001fff047899 */ /* 0x000fe40008011407 */
[----:B------:R-:W-:-:S02]  /*3c50*/  UIADD3 UR5, UPT, UPT, UR62, 0x20400, URZ ;  /* 0x000204003e057890 */ /* 0x000fc4000fffe0ff */
[----:B------:R-:W-:Y:S02]  /*3c60*/  ULEA.HI UR4, UR4, UR7, URZ, 0x7 ;  /* 0x0000000704047291 */ /* 0x000fe4000f8f38ff */
[----:B------:R-:W-:Y:S02]  /*3c70*/  USHF.R.U32.HI UR6, URZ, 0x4, UR6 ;  /* 0x00000004ff067899 */ /* 0x000fe40008011606 */
[----:B------:R-:W-:Y:S02]  /*3c80*/  USHF.R.S32.HI UR8, URZ, 0x7, UR4 ;  /* 0x00000007ff087899 */ /* 0x000fe40008011404 */
[----:B------:R-:W-:Y:S01]  /*3c90*/  USHF.R.U32.HI UR5, URZ, 0x4, UR5 ;  /* 0x00000004ff057899 */ /* 0x000fe20008011605 */
[----:B------:R-:W-:Y:S01]  /*3ca0*/  R2UR UR4, R3 ;  /* 0x00000000030472ca */ /* 0x000fe200000e0000 */
[----:B------:R-:W-:Y:S02]  /*3cb0*/  UISETP.LT.AND UP0, UPT, UR8, 0x1, UPT ;  /* 0x000000010800788c */ /* 0x000fe4000bf01270 */
[----:B------:R-:W-:Y:S01]  /*3cc0*/  ULOP3.LUT UR6, UR6, 0x3fff, URZ, 0xc0, !UPT ;  /* 0x00003fff06067892 */ /* 0x000fe2000f8ec0ff */
[----:B------:R-:W-:Y:S01]  /*3cd0*/  IMAD.U32 R12, RZ, RZ, UR8 ;  /* 0x00000008ff0c7e24 */ /* 0x000fe2000f8e00ff */
[----:B------:R-:W-:-:S02]  /*3ce0*/  ULOP3.LUT UR67, UR5, 0x3fff, URZ, 0xc0, !UPT ;  /* 0x00003fff05437892 */ /* 0x000fc4000f8ec0ff */
[----:B------:R-:W-:Y:S02]  /*3cf0*/  ULOP3.LUT UR66, UR6, 0x10000, URZ, 0xfc, !UPT ;  /* 0x0001000006427892 */ /* 0x000fe4000f8efcff */
[----:B------:R-:W-:Y:S01]  /*3d00*/  ULOP3.LUT UR67, UR67, 0x10000, URZ, 0xfc, !UPT ;  /* 0x0001000043437892 */ /* 0x000fe2000f8efcff */
[----:B------:R-:W-:-:S03]  /*3d10*/  UMOV UR69, 0x8200910 ;  /* 0x0820091000457882 */ /* 0x000fc60000000000 */
[----:B------:R-:W-:Y:S01]  /*3d20*/  IMAD.U32 R13, RZ, RZ, UR4 ;  /* 0x00000004ff0d7e24 */ /* 0x000fe2000f8e00ff */
[----:B------:R-:W-:Y:S01]  /*3d30*/  NOP ;  /* 0x0000000000007918 */ /* 0x000fe20000000000 */
[----:B------:R-:W-:Y:S06]  /*3d40*/  BAR.ARV 0x6, 0xa0 ;  /* 0x0182800000007b1d */ /* 0x000fec0000002000 */
[----:B------:R-:W1:Y:S02]  /*3d50*/  LDS R5, [UR62+0x130] ;  /* 0x0001303eff057984 */ /* 0x000e640008000800 */
[----:B-1----:R-:W-:-:S13]  /*3d60*/  R2UR UR4, R5 ;  /* 0x00000000050472ca */ /* 0x002fda00000e0000 */
[----:B------:R-:W-:Y:S01]  /*3d70*/  IMAD.U32 R16, RZ, RZ, UR4 ;  /* 0x00000004ff107e24 */ /* 0x000fe2000f8e00ff */
[----:B------:R-:W-:-:S06]  /*3d80*/  USEL UR4, UR8, 0x1, !UP0 ;  /* 0x0000000108047887 */ /* 0x000fcc000c000000 */
[----:B------:R-:W-:-:S07]  /*3d90*/  IMAD.U32 R15, RZ, RZ, UR4 ;  /* 0x00000004ff0f7e24 */ /* 0x000fce000f8e00ff */
.L_x_77:
[C---:B-1----:R-:W-:Y:S02]  /*3da0*/  LEA R3, R10.reuse, UR62, 0x3 ;  /* 0x0000003e0a037c11 */ /* 0x042fe4000f8e18ff */
[----:B------:R-:W-:Y:S02]  /*3db0*/  SHF.L.U32 R4, R9, 0x1f, RZ ;  /* 0x0000001f09047819 */ /* 0x000fe400000006ff */
[----:B------:R-:W-:Y:S02]  /*3dc0*/  LEA R5, R10, UR62, 0x4 ;  /* 0x0000003e0a057c11 */ /* 0x000fe4000f8e20ff */
[----:B------:R-:W1:Y:S02]  /*3dd0*/  SYNCS.PHASECHK.TRANS64.TRYWAIT P0, [R3+URZ+0x80], R4 ;  /* 0x00008004030075a7 */ /* 0x000e6400080011ff */
[----:B-1----:R-:W-:Y:S05]  /*3de0*/  @!P0 BRA `(.L_x_70) ;  /* 0x0000006000e48947 */ /* 0x002fea0003800000 */
.L_x_168:
[----:B-1----:R-:W1:Y:S01]  /*3df0*/  LDS.128 R4, [R5+0x110] ;  /* 0x0001100005047984 */ /* 0x002e620000000c00 */
[----:B------:R-:W-:Y:S02]  /*3e00*/  VIADD R3, R3, 0x90 ;  /* 0x0000009003037836 */ /* 0x000fe40000000000 */
[----:B------:R-:W-:Y:S01]  /*3e10*/  VIADD R10, R10, 0x1 ;  /* 0x000000010a0a7836 */ /* 0x000fe20000000000 */
[----:B------:R-:W-:Y:S01]  /*3e20*/  @!PT LDS RZ, [RZ] ;  /* 0x00000000fffff984 */ /* 0x000fe20000000800 */
[----:B------:R-:W-:Y:S01]  /*3e30*/  @!PT LDS RZ, [RZ] ;  /* 0x00000000fffff984 */ /* 0x000fe20000000800 */
[----:B------:R-:W-:Y:S01]  /*3e40*/  @!PT LDS RZ, [RZ] ;  /* 0x00000000fffff984 */ /* 0x000fe20000000800 */
[----:B------:R-:W-:Y:S01]  /*3e50*/  @!PT LDS RZ, [RZ] ;  /* 0x00000000fffff984 */ /* 0x000fe20000000800 */
[----:B------:R2:W-:Y:S06]  /*3e60*/  MEMBAR.ALL.CTA ;  /* 0x0000000000007992 */ /* 0x0005ec0000008000 */
[----:B--2---:R-:W2:Y:S01]  /*3e70*/  FENCE.VIEW.ASYNC.S ;  /* 0x00000000000073c6 */ /* 0x004ea20000000000 */
[----:B------:R-:W-:-:S04]  /*3e80*/  PRMT R3, RZ, 0x654, R3 ;  /* 0x00000654ff037816 */ /* 0x000fc80000000003 */
[----:B--2---:R2:W-:Y:S01]  /*3e90*/  SYNCS.ARRIVE.TRANS64.RED.A1T0 RZ, [R3+URZ], RZ ;  /* 0x000000ff03ff79a7 */ /* 0x0045e200081004ff */
[----:B-1----:R-:W-:Y:S01]  /*3ea0*/  LOP3.LUT P1, RZ, R6, 0x1, RZ, 0xc0, !PT ;  /* 0x0000000106ff7812 */ /* 0x002fe2000782c0ff */
[----:B--2---:R-:W-:-:S12]  /*3eb0*/  BRA.U UP3, `(.L_x_71) ;  /* 0x00000009032c7547 */ /* 0x004fd8000b800000 */
[----:B------:R-:W1:Y:S01]  /*3ec0*/  LDCU UR4, c[0x0][0x38c] ;  /* 0x00007180ff0477ac */ /* 0x000e620008000800 */
[----:B------:R-:W-:Y:S02]  /*3ed0*/  R2UR UR5, R14 ;  /* 0x000000000e0572ca */ /* 0x000fe400000e0000 */
[----:B------:R-:W-:Y:S02]  /*3ee0*/  PLOP3.LUT P2, PT, PT, PT, PT, 0x80, 0x8 ;  /* 0x000000000008781c */ /* 0x000fe40003f4f070 */
[----:B------:R-:W-:Y:S02]  /*3ef0*/  SHF.L.U32 R6, R11, 0x1f, RZ ;  /* 0x0000001f0b067819 */ /* 0x000fe400000006ff */
[----:B------:R-:W-:-:S07]  /*3f00*/  R2UR UR6, R16 ;  /* 0x00000000100672ca */ /* 0x000fce00000e0000 */
[----:B------:R-:W-:Y:S02]  /*3f10*/  ULEA UR7, UR5, UR62, 0x3 ;  /* 0x0000003e05077291 */ /* 0x000fe4000f8e18ff */
[----:B-1----:R-:W-:-:S04]  /*3f20*/  UISETP.GE.AND UP0, UPT, UR4, 0x1, UPT ;  /* 0x000000010400788c */ /* 0x002fc8000bf06270 */
[----:B------:R-:W-:Y:S01]  /*3f30*/  IMAD.U32 R4, RZ, RZ, UR7 ;  /* 0x00000007ff047e24 */ /* 0x000fe2000f8e00ff */
[----:B------:R-:W-:Y:S01]  /*3f40*/  ULEA UR8, UR5, UR6, 0x6 ;  /* 0x0000000605087291 */ /* 0x000fe2000f8e30ff */
[----:B------:R-:W-:-:S05]  /*3f50*/  PLOP3.LUT P0, PT, PT, PT, UP0, 0x80, 0x8 ;  /* 0x000000000008781c */ /* 0x000fca0003f0f008 */
[----:B------:R-:W-:-:S08]  /*3f60*/  @UP0 ULEA UR4, UR9, UR62, 0x3 ;  /* 0x0000003e09040291 */ /* 0x000fd0000f8e18ff */
[----:B------:R-:W-:-:S04]  /*3f70*/  @P0 SHF.L.U32 R3, R8, 0x1f, RZ ;  /* 0x0000001f08030819 */ /* 0x000fc800000006ff */
[----:B------:R1:W2:Y:S01]  /*3f80*/  @P0 SYNCS.PHASECHK.TRANS64.TRYWAIT P2, [UR4], R3 ;  /* 0x00000003ff0005a7 */ /* 0x0002a20008041104 */
[----:B------:R-:W3:Y:S02]  /*3f90*/  SYNCS.PHASECHK.TRANS64.TRYWAIT P0, [UR7+0xc0], R6 ;  /* 0x0000c006ff0075a7 */ /* 0x000ee40008001107 */
[----:B-123--:R-:W-:Y:S05]  /*3fa0*/  @!P0 BRA `(.L_x_72) ;  /* 0x0000006000888947 */ /* 0x00efea0003800000 */
.L_x_170:
[----:B------:R-:W-:Y:S01]  /*3fb0*/  UMOV UR64, UR60 ;  /* 0x0000003c00407c82 */ /* 0x000fe20008000000 */
[----:B------:R-:W-:Y:S05]  /*3fc0*/  BRA.U !UP0, `(.L_x_73) ;  /* 0x0000000508d07547 */ /* 0x000fea000b800000 */
[----:B------:R-:W-:Y:S01]  /*3fd0*/  R2UR UR4, R15 ;  /* 0x000000000f0472ca */ /* 0x000fe200000e0000 */
[----:B------:R-:W-:Y:S01]  /*3fe0*/  UPLOP3.LUT UP2, UPT, UPT, UPT, UPT, 0x40, 0x4 ;  /* 0x000000000004789c */ /* 0x000fe20003f4e870 */
[----:B------:R-:W-:Y:S01]  /*3ff0*/  R2UR UR61, R12 ;  /* 0x000000000c3d72ca */ /* 0x000fe200000e0000 */
[----:B------:R-:W-:-:S10]  /*4000*/  UMOV UR7, UR9 ;  /* 0x0000000900077c82 */ /* 0x000fd40008000000 */
[----:B------:R-:W-:-:S12]  /*4010*/  UIADD3 UR64, UPT, UPT, UR4, UR60, URZ ;  /* 0x0000003c04407290 */ /* 0x000fd8000fffe0ff */
.L_x_76:
[----:B--2---:R-:W-:Y:S01]  /*4020*/  ULEA UR5, UR7, UR62, 0x3 ;  /* 0x0000003e07057291 */ /* 0x004fe2000f8e18ff */
[----:B------:R-:W-:Y:S11]  /*4030*/  @P2 BRA `(.L_x_74) ;  /* 0x00000000000c2947 */ /* 0x000ff60003800000 */
[----:B-1----:R-:W-:Y:S04]  /*4040*/  SHF.L.U32 R6, R8, 0x1f, RZ ;  /* 0x0000001f08067819 */ /* 0x002fe800000006ff */
[----:B------:R-:W1:Y:S02]  /*4050*/  SYNCS.PHASECHK.TRANS64.TRYWAIT P0, [UR5], R6 ;  /* 0x00000006ff0075a7 */ /* 0x000e640008001105 */
[----:B-1----:R-:W-:Y:S05]  /*4060*/  @!P0 BRA `(.L_x_75) ;  /* 0x0000006000748947 */ /* 0x002fea0003800000 */
.L_x_74:
[----:B------:R-:W-:Y:S01]  /*4070*/  UISETP.NE.AND UP0, UPT, UR61, 0x1, UPT ;  /* 0x000000013d00788c */ /* 0x000fe2000bf05270 */
[----:B------:R-:W-:Y:S01]  /*4080*/  PLOP3.LUT P2, PT, PT, PT, PT, 0x80, 0x8 ;  /* 0x000000000008781c */ /* 0x000fe20003f4f070 */
[----:B------:R-:W-:Y:S01]  /*4090*/  UIADD3 UR9, UPT, UPT, UR7, 0x1, URZ ;  /* 0x0000000107097890 */ /* 0x000fe2000fffe0ff */
[----:B-1----:R-:W-:Y:S01]  /*40a0*/  MOV.SPILL R6, UR65 ;  /* 0x0000004100067c02 */ /* 0x002fe20009000f00 */
[----:B------:R-:W-:Y:S01]  /*40b0*/  UIADD3 UR63, UPT, UPT, UR5, 0x18, URZ ;  /* 0x00000018053f7890 */ /* 0x000fe2000fffe0ff */
[----:B------:R-:W-:Y:S01]  /*40c0*/  MOV.SPILL R5, UR64 ;  /* 0x0000004000057c02 */ /* 0x000fe20009000f00 */
[----:B------:R-:W-:Y:S01]  /*40d0*/  UISETP.NE.AND UP1, UPT, UR9, 0x3, UPT ;  /* 0x000000030900788c */ /* 0x000fe2000bf25270 */
[----:B------:R-:W-:Y:S01]  /*40e0*/  PLOP3.LUT P0, PT, PT, PT, UP0, 0x80, 0x8 ;  /* 0x000000000008781c */ /* 0x000fe20003f0f008 */
[----:B------:R-:W-:Y:S02]  /*40f0*/  ULEA UR6, UR7, UR67, 0xb ;  /* 0x0000004307067291 */ /* 0x000fe4000f8e58ff */
[----:B------:R-:W-:Y:S02]  /*4100*/  USEL UR5, URZ, 0x1, UP1 ;  /* 0x00000001ff057887 */ /* 0x000fe40008800000 */
[----:B------:R-:W-:Y:S02]  /*4110*/  USEL UR9, UR9, URZ, UP1 ;  /* 0x000000ff09097287 */ /* 0x000fe40008800000 */
[----:B------:R-:W-:Y:S02]  /*4120*/  ULEA UR4, UR7, UR66, 0xb ;  /* 0x0000004207047291 */ /* 0x000fe4000f8e58ff */
[----:B------:R-:W-:Y:S01]  /*4130*/  @UP0 ULEA UR7, UR9, UR62, 0x3 ;  /* 0x0000003e09070291 */ /* 0x000fe2000f8e18ff */
[----:B------:R-:W-:Y:S01]  /*4140*/  LOP3.LUT R8, R8, UR5, RZ, 0x3c, !PT ;  /* 0x0000000508087c12 */ /* 0x000fe2000f8e3cff */
[----:B------:R-:W-:Y:S02]  /*4150*/  UIADD3 UR20, UPT, UPT, UR6, 0x2, URZ ;  /* 0x0000000206147890 */ /* 0x000fe4000fffe0ff */
[----:B------:R-:W-:Y:S01]  /*4160*/  UIADD3 UR18, UPT, UPT, UR4, 0x2, URZ ;  /* 0x0000000204127890 */ /* 0x000fe2000fffe0ff */
[----:B------:R-:W-:Y:S01]  /*4170*/  @P0 SHF.L.U32 R3, R8, 0x1f, RZ ;  /* 0x0000001f08030819 */ /* 0x000fe200000006ff */
[----:B------:R-:W-:Y:S02]  /*4180*/  UIADD3 UR16, UPT, UPT, UR6, 0x4, URZ ;  /* 0x0000000406107890 */ /* 0x000fe4000fffe0ff */
[----:B------:R-:W-:Y:S01]  /*4190*/  UIADD3 UR10, UPT, UPT, UR4, 0x4, URZ ;  /* 0x00000004040a7890 */ /* 0x000fe2000fffe0ff */
[----:B------:R2:W3:Y:S01]  /*41a0*/  @P0 SYNCS.PHASECHK.TRANS64.TRYWAIT P2, [UR7], R3 ;  /* 0x00000003ff0005a7 */ /* 0x0004e20008041107 */
[----:B------:R-:W-:Y:S02]  /*41b0*/  UIADD3 UR14, UPT, UPT, UR6, 0x6, URZ ;  /* 0x00000006060e7890 */ /* 0x000fe4000fffe0ff */
        /* <DEDUP_REMOVED lines=21> */
[----:B------:R-:W-:Y:S01]  /*4310*/  UIADD3 UR61, UPT, UPT, UR61, -0x1, URZ ;  /* 0xffffffff3d3d7890 */ /* 0x000fe2000fffe0ff */
[----:B------:R-:W-:Y:S01]  /*4320*/  UMOV UR7, 0x40004040 ;  /* 0x4000404000077882 */ /* 0x000fe20000000000 */
[----:B------:R-:W-:Y:S01]  /*4330*/  UMOV UR64, 0x0 ;  /* 0x0000000000407882 */ /* 0x000fe20000000000 */
[----:B------:R-:W-:Y:S01]  /*4340*/  UMOV UR65, 0x8200910 ;  /* 0x0820091000417882 */ /* 0x000fe20000000000 */
[----:B------:R-:W-:Y:S01]  /*4350*/  UMOV UR5, 0x40004040 ;  /* 0x4000404000057882 */ /* 0x000fe20000000000 */
[----:B------:R-:W-:Y:S01]  /*4360*/  UMOV UR21, 0x40004040 ;  /* 0x4000404000157882 */ /* 0x000fe20000000000 */
[----:B------:R1:W-:Y:S01]  /*4370*/  UTCHMMA.2CTA gdesc[UR4], gdesc[UR6], tmem[UR8], tmem[UR64], idesc[UR65], UP2 ;  /* 0x00ff4006040075ea */ /* 0x0003e20009200008 */
[----:B------:R-:W-:Y:S01]  /*4380*/  UPLOP3.LUT UP2, UPT, UPT, UPT, UPT, 0x80, 0x8 ;  /* 0x000000000008789c */ /* 0x000fe20003f4f070 */
[----:B------:R-:W-:Y:S01]  /*4390*/  UMOV UR19, 0x40004040 ;  /* 0x4000404000137882 */ /* 0x000fe20000000000 */
[----:B------:R-:W-:Y:S01]  /*43a0*/  UMOV UR17, 0x40004040 ;  /* 0x4000404000117882 */ /* 0x000fe20000000000 */
[----:B------:R4:W-:Y:S01]  /*43b0*/  UTCHMMA.2CTA gdesc[UR18], gdesc[UR20], tmem[UR8], tmem[UR64], idesc[UR65], UPT ;  /* 0x00ff4014120075ea */ /* 0x0009e2000ba00008 */
        /* <DEDUP_REMOVED lines=19> */
[----:B-1----:R-:W-:Y:S01]  /*44f0*/  UMOV UR7, 0x8200910 ;  /* 0x0820091000077882 */ /* 0x002fe20000000000 */
[----:B------:R-:W-:Y:S01]  /*4500*/  UMOV UR35, 0x40004040 ;  /* 0x4000404000237882 */ /* 0x000fe20000000000 */
[----:B------:R-:W-:Y:S01]  /*4510*/  UMOV UR33, 0x40004040 ;  /* 0x4000404000217882 */ /* 0x000fe20000000000 */
[----:B------:R-:W-:Y:S01]  /*4520*/  UMOV UR27, 0x40004040 ;  /* 0x40004040001b7882 */ /* 0x000fe20000000000 */
[----:B------:R-:W-:Y:S01]  /*4530*/  UMOV UR25, 0x40004040 ;  /* 0x4000404000197882 */ /* 0x000fe20000000000 */
[----:B----4-:R-:W-:Y:S02]  /*4540*/  UIADD3 UR20, UPT, UPT, UR4, 0x602, URZ ;  /* 0x0000060204147890 */ /* 0x010fe4000fffe0ff */
[----:B------:R-:W-:Y:S02]  /*4550*/  UIADD3 UR18, UPT, UPT, UR6, 0x604, URZ ;  /* 0x0000060406127890 */ /* 0x000fe4000fffe0ff */
[----:B--2---:R-:W-:Y:S02]  /*4560*/  UIADD3 UR16, UPT, UPT, UR4, 0x604, URZ ;  /* 0x0000060404107890 */ /* 0x004fe4000fffe0ff */
[----:B------:R-:W-:Y:S01]  /*4570*/  UIADD3 UR10, UPT, UPT, UR6, 0x606, URZ ;  /* 0x00000606060a7890 */ /* 0x000fe2000fffe0ff */
[----:B------:R-:W-:Y:S01]  /*4580*/  R2UR.FILL UR65, R6 ;  /* 0x00000000064172ca */ /* 0x000fe200004e0000 */
[----:B------:R-:W-:Y:S01]  /*4590*/  UMOV UR14, 0x0 ;  /* 0x00000000000e7882 */ /* 0x000fe20000000000 */
[----:B------:R-:W-:Y:S01]  /*45a0*/  UMOV UR15, 0x8200910 ;  /* 0x08200910000f7882 */ /* 0x000fe20000000000 */
[----:B------:R-:W-:Y:S01]  /*45b0*/  UMOV UR12, 0x0 ;  /* 0x00000000000c7882 */ /* 0x000fe20000000000 */
[----:B------:R-:W-:Y:S01]  /*45c0*/  UTCHMMA.2CTA gdesc[UR28], gdesc[UR30], tmem[UR8], tmem[UR14], idesc[UR15], UPT ;  /* 0x00ff0e1e1c0075ea */ /* 0x000fe2000ba00008 */
[----:B------:R-:W-:Y:S01]  /*45d0*/  UTCHMMA.2CTA gdesc[UR56], gdesc[UR58], tmem[UR8], tmem[UR14], idesc[UR15], UPT ;  /* 0x00ff0e3a380075ea */ /* 0x000fe2000ba00008 */
[----:B------:R-:W-:Y:S01]  /*45e0*/  UMOV UR13, 0x8200910 ;  /* 0x08200910000d7882 */ /* 0x000fe20000000000 */
[----:B------:R-:W-:Y:S01]  /*45f0*/  UTCHMMA.2CTA gdesc[UR52], gdesc[UR54], tmem[UR8], tmem[UR14], idesc[UR15], UPT ;  /* 0x00ff0e36340075ea */ /* 0x000fe2000ba00008 */
[----:B------:R-:W-:Y:S01]  /*4600*/  UIADD3 UR4, UPT, UPT, UR4, 0x606, URZ ;  /* 0x0000060604047890 */ /* 0x000fe2000fffe0ff */
[----:B------:R-:W-:Y:S01]  /*4610*/  UTCHMMA.2CTA gdesc[UR48], gdesc[UR50], tmem[UR8], tmem[UR12], idesc[UR13], UPT ;  /* 0x00ff0c32300075ea */ /* 0x000fe2000ba00008 */
[----:B------:R-:W-:Y:S01]  /*4620*/  UTCHMMA.2CTA gdesc[UR44], gdesc[UR46], tmem[UR8], tmem[UR12], idesc[UR13], UPT ;  /* 0x00ff0c2e2c0075ea */ /* 0x000fe2000ba00008 */
[----:B------:R-:W-:Y:S01]  /*4630*/  UMOV UR6, 0x0 ;  /* 0x0000000000067882 */ /* 0x000fe20000000000 */
[----:B------:R-:W-:Y:S01]  /*4640*/  UTCHMMA.2CTA gdesc[UR40], gdesc[UR42], tmem[UR8], tmem[UR12], idesc[UR13], UPT ;  /* 0x00ff0c2a280075ea */ /* 0x000fe2000ba00008 */
[----:B------:R1:W-:Y:S01]  /*4650*/  UTCHMMA.2CTA gdesc[UR36], gdesc[UR38], tmem[UR8], tmem[UR6], idesc[UR7], UPT ;  /* 0x00ff0626240075ea */ /* 0x0003e2000ba00008 */
[----:B------:R2:W-:Y:S01]  /*4660*/  UTCHMMA.2CTA gdesc[UR32], gdesc[UR34], tmem[UR8], tmem[UR76], idesc[UR77], UPT ;  /* 0x00ff4c22200075ea */ /* 0x0005e2000ba00008 */
[----:B------:R-:W-:Y:S01]  /*4670*/  UMOV UR23, 0x40004040 ;  /* 0x4000404000177882 */ /* 0x000fe20000000000 */
[----:B------:R2:W-:Y:S01]  /*4680*/  UTCHMMA.2CTA gdesc[UR24], gdesc[UR26], tmem[UR8], tmem[UR74], idesc[UR75], UPT ;  /* 0x00ff4a1a180075ea */ /* 0x0005e2000ba00008 */
[----:B------:R-:W-:Y:S01]  /*4690*/  R2UR.FILL UR64, R5 ;  /* 0x00000000054072ca */ /* 0x000fe200004e0000 */
[----:B------:R2:W-:Y:S01]  /*46a0*/  UTCHMMA.2CTA gdesc[UR20], gdesc[UR22], tmem[UR8], tmem[UR72], idesc[UR73], UPT ;  /* 0x00ff4816140075ea */ /* 0x0005e2000ba00008 */
[----:B------:R2:W-:Y:S01]  /*46b0*/  UTCHMMA.2CTA gdesc[UR16], gdesc[UR18], tmem[UR8], tmem[UR70], idesc[UR71], UPT ;  /* 0x00ff4612100075ea */ /* 0x0005e2000ba00008 */
[----:B------:R2:W-:Y:S01]  /*46c0*/  UTCHMMA.2CTA gdesc[UR4], gdesc[UR10], tmem[UR8], tmem[UR68], idesc[UR69], UPT ;  /* 0x00ff440a040075ea */ /* 0x0005e2000ba00008 */
[----:B------:R2:W-:Y:S09]  /*46d0*/  UTCBAR.2CTA.MULTICAST [UR63], URZ, UR65 ;  /* 0x000000ff3f0073e9 */ /* 0x0005f20008200841 */
[----:B------:R-:W-:Y:S01]  /*46e0*/  UISETP.NE.AND UP0, UPT, UR60, UR64, UPT ;  /* 0x000000403c00728c */ /* 0x000fe2000bf05270 */
[----:B-1----:R-:W-:Y:S08]  /*46f0*/  UMOV UR7, UR9 ;  /* 0x0000000900077c82 */ /* 0x002ff00008000000 */
[----:B---3--:R-:W-:Y:S05]  /*4700*/  BRA.U UP0, `(.L_x_76) ;  /* 0xfffffff900447547 */ /* 0x008fea000b83ffff */
.L_x_73:
[----:B--2---:R-:W-:Y:S01]  /*4710*/  R2UR UR4, R4 ;  /* 0x00000000040472ca */ /* 0x004fe200000e0000 */
[----:B------:R-:W-:Y:S01]  /*4720*/  UMOV UR60, UR64 ;  /* 0x00000040003c7c82 */ /* 0x000fe20008000000 */
[----:B------:R-:W-:-:S11]  /*4730*/  R2UR UR5, R13 ;  /* 0x000000000d0572ca */ /* 0x000fd600000e0000 */
[----:B------:R-:W-:-:S09]  /*4740*/  UIADD3 UR4, UPT, UPT, UR4, 0xa0, URZ ;  /* 0x000000a004047890 */ /* 0x000fd2000fffe0ff */
[----:B------:R2:W-:Y:S01]  /*4750*/  UTCBAR.2CTA.MULTICAST [UR4], URZ, UR5 ;  /* 0x000000ff040073e9 */ /* 0x0005e20008200805 */
[----:B------:R-:W-:Y:S02]  /*4760*/  NOP ;  /* 0x0000000000007918 */ /* 0x000fe40000000000 */
.L_x_71:
[----:B--2---:R-:W-:Y:S02]  /*4770*/  R2UR UR4, R14 ;  /* 0x000000000e0472ca */ /* 0x004fe400000e0000 */
[----:B------:R-:W-:-:S04]  /*4780*/  ISETP.NE.AND P0, PT, R10, 0x2, PT ;  /* 0x000000020a00780c */ /* 0x000fc80003f05270 */
[----:B------:R-:W-:Y:S02]  /*4790*/  SEL R4, RZ, 0x1, P0 ;  /* 0x00000001ff047807 */ /* 0x000fe40000000000 */
[----:B------:R-:W-:Y:S02]  /*47a0*/  SEL R10, R10, RZ, P0 ;  /* 0x000000ff0a0a7207 */ /* 0x000fe40000000000 */
[----:B------:R-:W-:-:S03]  /*47b0*/  LOP3.LUT R9, R9, R4, RZ, 0x3c, !PT ;  /* 0x0000000409097212 */ /* 0x000fc600078e3cff */
[----:B------:R-:W-:-:S04]  /*47c0*/  UIADD3 UR4, UPT, UPT, UR4, 0x1, URZ ;  /* 0x0000000104047890 */ /* 0x000fc8000fffe0ff */
[----:B------:R-:W-:-:S04]  /*47d0*/  UISETP.NE.AND UP0, UPT, UR4, 0x4, UPT ;  /* 0x000000040400788c */ /* 0x000fc8000bf05270 */
[----:B------:R-:W-:Y:S02]  /*47e0*/  USEL UR5, URZ, 0x1, UP0 ;  /* 0x00000001ff057887 */ /* 0x000fe40008000000 */
[----:B------:R-:W-:-:S04]  /*47f0*/  USEL UR4, UR4, URZ, UP0 ;  /* 0x000000ff04047287 */ /* 0x000fc80008000000 */
[----:B------:R-:W-:Y:S02]  /*4800*/  LOP3.LUT R11, R11, UR5, RZ, 0x3c, !PT ;  /* 0x000000050b0b7c12 */ /* 0x000fe4000f8e3cff */
[----:B------:R-:W-:Y:S01]  /*4810*/  IMAD.U32 R14, RZ, RZ, UR4 ;  /* 0x00000004ff0e7e24 */ /* 0x000fe2000f8e00ff */
[----:B------:R-:W-:Y:S06]  /*4820*/  @P1 BRA `(.L_x_77) ;  /* 0xfffffff4005c1947 */ /* 0x000fec000383ffff */
[----:B------:R-:W2:Y:S01]  /*4830*/  S2UR UR8, SR_CgaCtaId ;  /* 0x00000000000879c3 */ /* 0x000ea20000008800 */
[----:B------:R-:W-:Y:S02]  /*4840*/  ELECT P0, URZ, PT ;  /* 0x0000000000ff782f */ /* 0x000fe40003800000 */
[----:B------:R-:W-:Y:S01]  /*4850*/  R2UR UR5, R2 ;  /* 0x00000000020572ca */ /* 0x000fe200000e0000 */
[----:B------:R-:W-:Y:S01]  /*4860*/  UMOV UR4, 0x40 ;  /* 0x0000004000047882 */ /* 0x000fe20000000000 */
[----:B------:R-:W-:-:S03]  /*4870*/  IMAD.MOV.U32 R2, RZ, RZ, 0x1 ;  /* 0x00000001ff027424 */ /* 0x000fc600078e00ff */
[----:B------:R-:W-:Y:S08]  /*4880*/  UVIRTCOUNT.DEALLOC.SMPOOL 0x80 ;  /* 0x000000800000784c */ /* 0x000ff00000000000 */
[----:B------:R-:W-:Y:S02]  /*4890*/  UISETP.NE.AND UP1, UPT, UR5, URZ, UPT ;  /* 0x000000ff0500728c */ /* 0x000fe4000bf25270 */
[----:B--2---:R-:W-:-:S09]  /*48a0*/  ULEA UR8, UR8, UR4, 0x18 ;  /* 0x0000000408087291 */ /* 0x004fd2000f8ec0ff */
[----:B------:R2:W-:Y:S01]  /*48b0*/  @P0 STS.U8 [UR8+0x1c], R2 ;  /* 0x00001c02ff000988 */ /* 0x0005e20008000008 */
[----:B------:R-:W-:Y:S05]  /*48c0*/  BRA.U UP1, `(.L_x_78) ;  /* 0x0000000101a87547 */ /* 0x000fea000b800000 */
[----:B------:R-:W-:Y:S01]  /*48d0*/  R2UR UR4, R14 ;  /* 0x000000000e0472ca */ /* 0x000fe200000e0000 */
[----:B------:R-:W-:Y:S01]  /*48e0*/  UIADD3 UR7, UPT, UPT, UR62, 0xc0, URZ ;  /* 0x000000c03e077890 */ /* 0x000fe2000fffe0ff */
[----:B-1----:R-:W-:-:S11]  /*48f0*/  SHF.L.U32 R3, R11, 0x1f, RZ ;  /* 0x0000001f0b037819 */ /* 0x002fd600000006ff */
[----:B------:R-:W-:-:S09]  /*4900*/  ULEA UR4, UR4, UR7, 0x3 ;  /* 0x0000000704047291 */ /* 0x000fd2000f8e18ff */
[----:B------:R-:W1:Y:S02]  /*4910*/  SYNCS.PHASECHK.TRANS64.TRYWAIT P0, [UR4], R3 ;  /* 0x00000003ff0075a7 */ /* 0x000e640008001104 */
[----:B-1----:R-:W-:Y:S05]  /*4920*/  @!P0 BRA `(.L_x_79) ;  /* 0x00000058005c8947 */ /* 0x002fea0003800000 */
.L_x_173:
[----:B------:R-:W-:-:S13]  /*4930*/  R2UR UR4, R14 ;  /* 0x000000000e0472ca */ /* 0x000fda00000e0000 */
[----:B------:R-:W-:-:S04]  /*4940*/  UIADD3 UR4, UPT, UPT, UR4, 0x1, URZ ;  /* 0x0000000104047890 */ /* 0x000fc8000fffe0ff */
[----:B------:R-:W-:-:S04]  /*4950*/  UISETP.NE.AND UP0, UPT, UR4, 0x4, UPT ;  /* 0x000000040400788c */ /* 0x000fc8000bf05270 */
[----:B------:R-:W-:Y:S02]  /*4960*/  USEL UR6, URZ, 0x1, UP0 ;  /* 0x00000001ff067887 */ /* 0x000fe40008000000 */
[----:B------:R-:W-:-:S04]  /*4970*/  USEL UR4, UR4, URZ, UP0 ;  /* 0x000000ff04047287 */ /* 0x000fc80008000000 */
[----:B------:R-:W-:Y:S01]  /*4980*/  ULEA UR5, UR4, UR7, 0x3 ;  /* 0x0000000704057291 */ /* 0x000fe2000f8e18ff */
[----:B-1----:R-:W-:-:S04]  /*4990*/  LOP3.LUT R3, R11, UR6, RZ, 0x3c, !PT ;  /* 0x000000060b037c12 */ /* 0x002fc8000f8e3cff */
[----:B------:R-:W-:-:S04]  /*49a0*/  SHF.L.U32 R5, R3, 0x1f, RZ ;  /* 0x0000001f03057819 */ /* 0x000fc800000006ff */
[----:B------:R-:W1:Y:S02]  /*49b0*/  SYNCS.PHASECHK.TRANS64.TRYWAIT P0, [UR5], R5 ;  /* 0x00000005ff0075a7 */ /* 0x000e640008001105 */
[----:B-1----:R-:W-:Y:S05]  /*49c0*/  @!P0 BRA `(.L_x_80) ;  /* 0x00000058004c8947 */ /* 0x002fea0003800000 */
.L_x_175:
        /* <DEDUP_REMOVED lines=9> */
.L_x_177:
[----:B------:R-:W-:-:S04]  /*4a60*/  UIADD3 UR4, UPT, UPT, UR4, 0x1, URZ ;  /* 0x0000000104047890 */ /* 0x000fc8000fffe0ff */
[----:B------:R-:W-:-:S04]  /*4a70*/  UISETP.NE.AND UP0, UPT, UR4, 0x4, UPT ;  /* 0x000000040400788c */ /* 0x000fc8000bf05270 */
[----:B------:R-:W-:Y:S02]  /*4a80*/  USEL UR5, URZ, 0x1, UP0 ;  /* 0x00000001ff057887 */ /* 0x000fe40008000000 */
[----:B------:R-:W-:-:S04]  /*4a90*/  USEL UR4, UR4, URZ, UP0 ;  /* 0x000000ff04047287 */ /* 0x000fc80008000000 */
[----:B------:R-:W-:Y:S01]  /*4aa0*/  ULEA UR4, UR4, UR7, 0x3 ;  /* 0x0000000704047291 */ /* 0x000fe2000f8e18ff */
[----:B------:R-:W-:-:S04]  /*4ab0*/  LOP3.LUT R3, R3, UR5, RZ, 0x3c, !PT ;  /* 0x0000000503037c12 */ /* 0x000fc8000f8e3cff */
[----:B------:R-:W-:Y:S01]  /*4ac0*/  SHF.L.U32 R3, R3, 0x1f, RZ ;  /* 0x0000001f03037819 */ /* 0x000fe200000006ff */
[----:B-12---:R-:W-:-:S04]  /*4ad0*/  IMAD.U32 R2, RZ, RZ, UR4 ;  /* 0x00000004ff027e24 */ /* 0x006fc8000f8e00ff */
[----:B------:R1:W2:Y:S03]  /*4ae0*/  SYNCS.PHASECHK.TRANS64.TRYWAIT P0, [R2+URZ], R3 ;  /* 0x00000003020075a7 */ /* 0x0002a600080011ff */
[----:B--2---:R-:W-:Y:S05]  /*4af0*/  @!P0 NANOSLEEP.SYNCS 0x989680 ;  /* 0x009896800000895d */ /* 0x004fea0003900000 */
[----:B------:R-:W2:Y:S02]  /*4b00*/  @!P0 SYNCS.PHASECHK.TRANS64 P0, [R2+URZ], R3 ;  /* 0x00000003020085a7 */ /* 0x000ea400080010ff */
[----:B--2---:R-:W-:Y:S05]  /*4b10*/  @P0 BRA `(.L_x_82) ;  /* 0x0000000000240947 */ /* 0x004fea0003800000 */
.L_x_83:
[----:B--2---:R2:W3:Y:S02]  /*4b20*/  SYNCS.PHASECHK.TRANS64.TRYWAIT P0, [R2+URZ], R3 ;  /* 0x00000003020075a7 */ /* 0x0044e400080011ff */
[----:B---3--:R-:W-:Y:S05]  /*4b30*/  @!P0 NANOSLEEP.SYNCS 0x989680 ;  /* 0x009896800000895d */ /* 0x008fea0003900000 */
[----:B------:R-:W3:Y:S02]  /*4b40*/  @!P0 SYNCS.PHASECHK.TRANS64 P0, [R2+URZ], R3 ;  /* 0x00000003020085a7 */ /* 0x000ee400080010ff */
[----:B---3--:R-:W-:Y:S05]  /*4b50*/  @!P0 BRA `(.L_x_83) ;  /* 0xfffffffc00f08947 */ /* 0x008fea000383ffff */
[----:B------:R-:W-:Y:S05]  /*4b60*/  BRA `(.L_x_82) ;  /* 0x0000000000107947 */ /* 0x000fea0003800000 */
.L_x_78:
[----:B------:R-:W-:Y:S01]  /*4b70*/  R2UR UR5, R0 ;  /* 0x00000000000572ca */ /* 0x000fe200000e0000 */
[----:B------:R-:W-:-:S12]  /*4b80*/  UIADD3 UR4, UPT, UPT, UR62, 0x100, URZ ;  /* 0x000001003e047890 */ /* 0x000fd8000fffe0ff */
[----:B------:R-:W-:-:S09]  /*4b90*/  UPRMT UR4, UR5, 0x654, UR4 ;  /* 0x0000065405047896 */ /* 0x000fd20008000004 */
[----:B------:R-:W-:Y:S03]  /*4ba0*/  SYNCS.ARRIVE.TRANS64.RED.A1T0 RZ, [UR4], RZ ;  /* 0x000000ffffff79a7 */ /* 0x000fe60008100404 */
.L_x_82:
[----:B-12---:R-:W-:Y:S01]  /*4bb0*/  SHF.L.U32 R3, RZ, 0x1f, RZ ;  /* 0x0000001fff037819 */ /* 0x006fe200000006ff */
[----:B------:R-:W-:Y:S01]  /*4bc0*/  UIADD3 UR4, UPT, UPT, UR62, 0x100, URZ ;  /* 0x000001003e047890 */ /* 0x000fe2000fffe0ff */
[----:B------:R-:W-:Y:S02]  /*4bd0*/  PLOP3.LUT P0, PT, PT, PT, UP1, 0x80, 0x8 ;  /* 0x000000000008781c */ /* 0x000fe40003f0f018 */
[----:B------:R-:W1:Y:S02]  /*4be0*/  SYNCS.PHASECHK.TRANS64.TRYWAIT P1, [UR62+0x100], R3 ;  /* 0x00010003ff0075a7 */ /* 0x000e64000802113e */
[----:B-1----:R-:W-:Y:S09]  /*4bf0*/  @!P1 BRA `(.L_x_84) ;  /* 0x0000005400f09947 */ /* 0x002ff20003800000 */
.L_x_179:
[----:B------:R-:W-:Y:S02]  /*4c00*/  R2UR UR6, R0 ;  /* 0x00000000000672ca */ /* 0x000fe400000e0000 */
[----:B------:R-:W-:-:S11]  /*4c10*/  R2UR UR5, R16 ;  /* 0x00000000100572ca */ /* 0x000fd600000e0000 */
[----:B------:R-:W-:-:S03]  /*4c20*/  @!UP1 UPRMT UR4, UR6, 0x654, UR4 ;  /* 0x0000065406049896 */ /* 0x000fc60008000004 */
[----:B------:R-:W-:-:S06]  /*4c30*/  UMOV UR6, 0x1 ;  /* 0x0000000100067882 */ /* 0x000fcc0000000000 */
[----:B------:R-:W-:Y:S01]  /*4c40*/  @!P0 SYNCS.ARRIVE.TRANS64.RED.A1T0 RZ, [UR4], RZ ;  /* 0x000000ffffff89a7 */ /* 0x000fe20008100404 */
[----:B------:R-:W-:Y:S01]  /*4c50*/  NOP ;  /* 0x0000000000007918 */ /* 0x000fe20000000000 */
[----:B------:R-:W2:Y:S01]  /*4c60*/  LDS R0, [UR8+0x14] ;  /* 0x00001408ff007984 */ /* 0x000ea20008000800 */
[----:B------:R-:W-:-:S03]  /*4c70*/  ULOP3.LUT UR4, UR5, 0xffff, URZ, 0xc0, !UPT ;  /* 0x0000ffff05047892 */ /* 0x000fc6000f8ec0ff */
[----:B------:R-:W-:Y:S01]  /*4c80*/  UMOV UR5, 0xffff ;  /* 0x0000ffff00057882 */ /* 0x000fe20000000000 */
[----:B------:R-:W-:-:S04]  /*4c90*/  USHF.R.U32.HI UR4, URZ, 0x5, UR4 ;  /* 0x00000005ff047899 */ /* 0x000fc80008011604 */
[----:B------:R-:W-:Y:S02]  /*4ca0*/  USHF.L.U32 UR5, UR5, UR4, URZ ;  /* 0x0000000405057299 */ /* 0x000fe400080006ff */
[----:B------:R-:W-:-:S04]  /*4cb0*/  USHF.L.U32 UR4, UR6, UR4, URZ ;  /* 0x0000000406047299 */ /* 0x000fc800080006ff */
[----:B--2---:R-:W-:-:S04]  /*4cc0*/  LOP3.LUT R0, R0, UR5, RZ, 0xc0, !PT ;  /* 0x0000000500007c12 */ /* 0x004fc8000f8ec0ff */
[----:B------:R-:W-:-:S13]  /*4cd0*/  ISETP.NE.AND P0, PT, R0, UR5, PT ;  /* 0x0000000500007c0c */ /* 0x000fda000bf05270 */
[----:B------:R-:W-:Y:S05]  /*4ce0*/  @P0 BRA `(.L_x_85) ;  /* 0x0000000000580947 */ /* 0x000fea0003800000 */
[----:B------:R-:W2:Y:S02]  /*4cf0*/  LDS R0, [UR8+0x18] ;  /* 0x00001808ff007984 */ /* 0x000ea40008000800 */
[----:B--2---:R-:W-:-:S04]  /*4d00*/  LOP3.LUT R0, R0, UR4, RZ, 0xc0, !PT ;  /* 0x0000000400007c12 */ /* 0x004fc8000f8ec0ff */
[----:B------:R-:W-:-:S13]  /*4d10*/  ISETP.NE.AND P0, PT, R0, UR4, PT ;  /* 0x0000000400007c0c */ /* 0x000fda000bf05270 */
[----:B------:R-:W-:Y:S05]  /*4d20*/  @P0 BRA `(.L_x_86) ;  /* 0x00000000003c0947 */ /* 0x000fea0003800000 */
[----:B-1----:R-:W1:Y:S01]  /*4d30*/  S2R R2, SR_LANEID ;  /* 0x0000000000027919 */ /* 0x002e620000000000 */
[----:B------:R-:W-:Y:S01]  /*4d40*/  ULOP3.LUT UR5, URZ, UR5, URZ, 0x33, !UPT ;  /* 0x00000005ff057292 */ /* 0x000fe2000f8e33ff */
[----:B------:R-:W-:Y:S01]  /*4d50*/  LOP3.LUT R4, RZ, UR4, RZ, 0x33, !PT ;  /* 0x00000004ff047c12 */ /* 0x000fe2000f8e33ff */
[----:B------:R-:W-:Y:S02]  /*4d60*/  VOTEU.ANY UR4, UPT, PT ;  /* 0x0000000000047886 */ /* 0x000fe400038e0100 */
[----:B------:R-:W-:Y:S01]  /*4d70*/  UFLO.U32 UR4, UR4 ;  /* 0x00000004000472bd */ /* 0x000fe200080e0000 */
[----:B------:R-:W2:Y:S01]  /*4d80*/  REDUX UR6, R4 ;  /* 0x00000000040673c4 */ /* 0x000ea20000000000 */
[----:B------:R-:W-:-:S06]  /*4d90*/  IMAD.U32 R0, RZ, RZ, UR5 ;  /* 0x00000005ff007e24 */ /* 0x000fcc000f8e00ff */
[----:B------:R3:W-:Y:S01]  /*4da0*/  UTCATOMSWS.AND URZ, UR5 ;  /* 0x0000000500ff79e3 */ /* 0x0007e20008000000 */
[----:B------:R-:W4:Y:S01]  /*4db0*/  REDUX UR7, R0 ;  /* 0x00000000000773c4 */ /* 0x000f220000000000 */
[----:B-1----:R-:W-:Y:S01]  /*4dc0*/  ISETP.EQ.U32.AND P0, PT, R2, UR4, PT ;  /* 0x0000000402007c0c */ /* 0x002fe2000bf02070 */
[----:B--2---:R-:W-:Y:S01]  /*4dd0*/  IMAD.U32 R2, RZ, RZ, UR6 ;  /* 0x00000006ff027e24 */ /* 0x004fe2000f8e00ff */
[----:B----4-:R-:W-:-:S11]  /*4de0*/  MOV R3, UR7 ;  /* 0x0000000700037c02 */ /* 0x010fd60008000f00 */
[----:B------:R3:W-:Y:S04]  /*4df0*/  @P0 ATOMS.AND RZ, [UR8+0x14], R3 ;  /* 0x00001403ffff098c */ /* 0x0007e8000a800008 */
[----:B------:R3:W-:Y:S01]  /*4e00*/  @P0 ATOMS.AND RZ, [UR8+0x18], R2 ;  /* 0x00001802ffff098c */ /* 0x0007e2000a800008 */
[----:B------:R-:W-:Y:S05]  /*4e10*/  BRA `(.L_x_87) ;  /* 0x0000000000147947 */ /* 0x000fea0003800000 */
.L_x_86:
[----:B-1----:R-:W-:Y:S02]  /*4e20*/  MOV R2, 0x4e40 ;  /* 0x00004e4000027802 */ /* 0x002fe40000000f00 */
[----:B-----5:R-:W-:Y:S05]  /*4e30*/  CALL.REL.NOINC `($__internal_0_$__cuda_sm10x_tcgen05_guardrail_trap_col_being_dealloced_not_returned_by_alloc) ;  /* 0x0000005800c87944 */ /* 0x020fea0003c00000 */
[----:B------:R-:W-:Y:S05]  /*4e40*/  BRA `(.L_x_87) ;  /* 0x0000000000087947 */ /* 0x000fea0003800000 */
.L_x_85:
[----:B-1----:R-:W-:Y:S02]  /*4e50*/  MOV R2, 0x4e70 ;  /* 0x00004e7000027802 */ /* 0x002fe40000000f00 */
[----:B-----5:R-:W-:Y:S05]  /*4e60*/  CALL.REL.NOINC `($__internal_2_$__cuda_sm10x_tcgen05_guardrail_trap_unallocated_columns_being_dealloced) ;  /* 0x0000005800d47944 */ /* 0x020fea0003c00000 */
.L_x_87:
[----:B------:R-:W-:Y:S01]  /*4e70*/  NOP ;  /* 0x0000000000007918 */ /* 0x000fe20000000000 */
[----:B---3--:R-:W-:Y:S05]  /*4e80*/  EXIT ;  /* 0x000000000000794d */ /* 0x008fea0003800000 */
.L_x_58:
[----:B------:R-:W-:-:S09]  /*4e90*/  UISETP.NE.OR UP0, UPT, UR18, 0x3, !UP4 ;  /* 0x000000031200788c */ /* 0x000fd2000e705670 */
[----:B------:R-:W-:Y:S05]  /*4ea0*/  BRA.U UP0, `(.L_x_88) ;  /* 0x0000001100f07547 */ /* 0x000fea000b800000 */
[----:B------:R-:W2:Y:S01]  /*4eb0*/  LDCU.64 UR4, c[0x0][0x888] ;  /* 0x00011100ff0477ac */ /* 0x000ea20008000a00 */
[----:B------:R-:W3:Y:S01]  /*4ec0*/  LDC.64 R12, c[0x0][0x348] ;  /* 0x0000d200ff0c7b82 */ /* 0x000ee20000000a00 */
[----:B------:R-:W-:Y:S02]  /*4ed0*/  HFMA2 R9, -RZ, RZ, 0, 0 ;  /* 0x00000000ff097431 */ /* 0x000fe400000001ff */
[----:B------:R-:W-:Y:S01]  /*4ee0*/  IMAD.MOV.U32 R11, RZ, RZ, 0x1 ;  /* 0x00000001ff0b7424 */ /* 0x000fe200078e00ff */
[----:B------:R-:W4:Y:S01]  /*4ef0*/  LDCU UR38, c[0x0][0x370] ;  /* 0x00006e00ff2677ac */ /* 0x000f220008000800 */
[----:B------:R-:W-:Y:S01]  /*4f00*/  IMAD.MOV.U32 R10, RZ, RZ, RZ ;  /* 0x000000ffff0a7224 */ /* 0x000fe200078e00ff */
[----:B------:R-:W-:Y:S01]  /*4f10*/  MOV R3, 0x2000 ;  /* 0x0000200000037802 */ /* 0x000fe20000000f00 */
[----:B------:R-:W4:Y:S01]  /*4f20*/  LDCU.128 UR48, c[0x0][0xb10] ;  /* 0x00016200ff3077ac */ /* 0x000f220008000c00 */
[----:B------:R-:W1:Y:S01]  /*4f30*/  LDCU UR37, c[0x0][0x374] ;  /* 0x00006e80ff2577ac */ /* 0x000e620008000800 */
[----:B------:R-:W1:Y:S01]  /*4f40*/  LDCU.64 UR30, c[0x0][0x890] ;  /* 0x00011200ff1e77ac */ /* 0x000e620008000a00 */
[----:B--2---:R-:W-:Y:S01]  /*4f50*/  UISETP.NE.U32.AND UP0, UPT, UR4, URZ, UPT ;  /* 0x000000ff0400728c */ /* 0x004fe2000bf05070 */
[----:B------:R-:W2:Y:S01]  /*4f60*/  LDCU UR15, c[0x0][0xb0c] ;  /* 0x00016180ff0f77ac */ /* 0x000ea20008000800 */
[----:B------:R-:W3:Y:S01]  /*4f70*/  LDCU UR53, c[0x0][0xb20] ;  /* 0x00016400ff3577ac */ /* 0x000ee20008000800 */
[----:B------:R-:W3:Y:S01]  /*4f80*/  LDCU UR4, c[0x0][0xb30] ;  /* 0x00016600ff0477ac */ /* 0x000ee20008000800 */
[----:B------:R-:W-:Y:S01]  /*4f90*/  UMOV UR21, 0x400 ;  /* 0x0000040000157882 */ /* 0x000fe20000000000 */
[----:B----4-:R-:W-:-:S02]  /*4fa0*/  UIMAD.WIDE.U32 UR6, UR38, UR48, URZ ;  /* 0x00000030260672a5 */ /* 0x010fc4000f8e00ff */
[----:B-1----:R-:W-:Y:S02]  /*4fb0*/  UIMAD.WIDE.U32 UR8, UR37, UR51, URZ ;  /* 0x00000033250872a5 */ /* 0x002fe4000f8e00ff */
[----:B------:R-:W-:Y:S02]  /*4fc0*/  ULEA UR21, UR62, UR21, 0x18 ;  /* 0x000000153e157291 */ /* 0x000fe4000f8ec0ff */
[----:B------:R-:W-:Y:S02]  /*4fd0*/  UISETP.NE.AND.EX UP6, UPT, UR5, URZ, UPT, UP0 ;  /* 0x000000ff0500728c */ /* 0x000fe4000bfc5300 */
[----:B------:R-:W-:Y:S02]  /*4fe0*/  UISETP.NE.AND UP0, UPT, UR39, 0x1, UPT ;  /* 0x000000012700788c */ /* 0x000fe4000bf05270 */
[----:B------:R-:W-:Y:S02]  /*4ff0*/  UISETP.NE.U32.AND UP0, UPT, UR30, URZ, UPT ;  /* 0x000000ff1e00728c */ /* 0x000fe4000bf05070 */
[----:B------:R-:W-:Y:S01]  /*5000*/  UIADD3 UR45, UPT, UPT, UR21, 0x48, URZ ;  /* 0x00000048152d7890 */ /* 0x000fe2000fffe0ff */
[----:B------:R-:W-:Y:S01]  /*5010*/  UMOV UR6, UR7 ;  /* 0x0000000700067c82 */ /* 0x000fe20008000000 */
[----:B------:R-:W-:Y:S01]  /*5020*/  UMOV UR46, UR9 ;  /* 0x00000009002e7c82 */ /* 0x000fe20008000000 */
[----:B------:R-:W-:-:S02]  /*5030*/  UISETP.GE.AND UP2, UPT, UR39, 0x1, UPT ;  /* 0x000000012700788c */ /* 0x000fc4000bf46270 */
[----:B------:R-:W-:Y:S02]  /*5040*/  UISETP.NE.AND.EX UP5, UPT, UR31, URZ, UPT, UP0 ;  /* 0x000000ff1f00728c */ /* 0x000fe4000bfa5300 */
[----:B------:R-:W-:Y:S01]  /*5050*/  UPLOP3.LUT UP3, UPT, UPT, UPT, UPT, 0x40, 0x4 ;  /* 0x000000000004789c */ /* 0x000fe20003f6e870 */
[----:B------:R-:W1:Y:S01]  /*5060*/  LDCU.64 UR22, c[0x0][0xb28] ;  /* 0x00016500ff1677ac */ /* 0x000e620008000a00 */
[----:B--2---:R-:W-:Y:S02]  /*5070*/  UISETP.NE.AND UP2, UPT, UR15, 0x1, UPT ;  /* 0x000000010f00788c */ /* 0x004fe4000bf45270 */
[----:B------:R-:W-:Y:S02]  /*5080*/  UIADD3 UR41, UPT, UPT, UR21, 0x30, URZ ;  /* 0x0000003015297890 */ /* 0x000fe4000fffe0ff */
[----:B------:R-:W-:Y:S02]  /*5090*/  UIADD3 UR33, UPT, UPT, UR21, 0x38, URZ ;  /* 0x0000003815217890 */ /* 0x000fe4000fffe0ff */
[----:B------:R-:W-:-:S02]  /*50a0*/  UIADD3 UR25, UPT, UPT, UR21, 0x40, URZ ;  /* 0x0000004015197890 */ /* 0x000fc4000fffe0ff */
[----:B------:R-:W-:Y:S02]  /*50b0*/  UPRMT UR45, UR62, 0x654, UR45 ;  /* 0x000006543e2d7896 */ /* 0x000fe4000800002d */
[----:B------:R-:W-:Y:S02]  /*50c0*/  USHF.R.U32.HI UR47, URZ, UR49, UR6 ;  /* 0x00000031ff2f7299 */ /* 0x000fe40008011606 */
[----:B---3--:R-:W-:Y:S02]  /*50d0*/  USHF.R.U32.HI UR46, URZ, UR53, UR46 ;  /* 0x00000035ff2e7299 */ /* 0x008fe4000801162e */
[----:B------:R-:W-:Y:S02]  /*50e0*/  UISETP.NE.AND UP0, UPT, UR50, 0x1, UPT ;  /* 0x000000013200788c */ /* 0x000fe4000bf05270 */
[----:B------:R-:W-:-:S11]  /*50f0*/  UISETP.NE.AND UP4, UPT, UR4, 0x1, UPT ;  /* 0x000000010400788c */ /* 0x000fd6000bf85270 */
.L_x_99:
[C---:B------:R-:W-:Y:S02]  /*5100*/  LEA R8, R10.reuse, UR21, 0x3 ;  /* 0x000000150a087c11 */ /* 0x040fe4000f8e18ff */
[----:B------:R-:W-:Y:S02]  /*5110*/  SHF.L.U32 R5, R9, 0x1f, RZ ;  /* 0x0000001f09057819 */ /* 0x000fe400000006ff */
[----:B------:R-:W-:Y:S02]  /*5120*/  LEA R6, R10, UR21, 0x4 ;  /* 0x000000150a067c11 */ /* 0x000fe4000f8e20ff */
[----:B--2---:R-:W2:Y:S02]  /*5130*/  SYNCS.PHASECHK.TRANS64.TRYWAIT P0, [R8+URZ+0x80], R5 ;  /* 0x00008005080075a7 */ /* 0x004ea400080011ff */
[----:B--2---:R-:W-:Y:S05]  /*5140*/  @!P0 BRA `(.L_x_89) ;  /* 0x0000005000b48947 */ /* 0x004fea0003800000 */
.L_x_180:
[----:B--2---:R-:W2:Y:S01]  /*5150*/  LDS.128 R4, [R6+0x110] ;  /* 0x0001100006047984 */ /* 0x004ea20000000c00 */
[----:B------:R-:W-:Y:S01]  /*5160*/  UISETP.GE.AND UP0, UPT, UR39, 0x1, UPT ;  /* 0x000000012700788c */ /* 0x000fe2000bf06270 */
[----:B------:R-:W-:Y:S01]  /*5170*/  @!PT LDS RZ, [RZ] ;  /* 0x00000000fffff984 */ /* 0x000fe20000000800 */
[----:B------:R-:W-:Y:S01]  /*5180*/  @!PT LDS RZ, [RZ] ;  /* 0x00000000fffff984 */ /* 0x000fe20000000800 */
[----:B------:R-:W-:Y:S01]  /*5190*/  @!PT LDS RZ, [RZ] ;  /* 0x00000000fffff984 */ /* 0x000fe20000000800 */
[----:B------:R-:W-:Y:S01]  /*51a0*/  @!PT LDS RZ, [RZ] ;  /* 0x00000000fffff984 */ /* 0x000fe20000000800 */
[----:B------:R3:W-:Y:S06]  /*51b0*/  MEMBAR.ALL.CTA ;  /* 0x0000000000007992 */ /* 0x0007ec0000008000 */
[----:B---3--:R-:W3:Y:S01]  /*51c0*/  FENCE.VIEW.ASYNC.S ;  /* 0x00000000000073c6 */ /* 0x008ee20000000000 */
[----:B--2---:R-:W-:Y:S11]  /*51d0*/  LOP3.LUT P0, RZ, R6, 0x1, RZ, 0xc0, !PT ;  /* 0x0000000106ff7812 */ /* 0x004ff6000780c0ff */
[----:B------:R-:W-:Y:S02]  /*51e0*/  @!UPT UIADD3 URZ, UPT, UPT, URZ, URZ, URZ ;  /* 0x000000fffffff290 */ /* 0x000fe4000fffe0ff */
[----:B---3--:R-:W-:Y:S01]  /*51f0*/  VOTEU.ANY UP2, P0 ;  /* 0x0000000000ff7886 */ /* 0x008fe20000040100 */
[----:B------:R-:W-:Y:S11]  /*5200*/  PLOP3.LUT P0, PT, PT, PT, UP2, 0x80, 0x8 ;  /* 0x000000000008781c */ /* 0x000ff60003f0f028 */
[----:B------:R-:W-:Y:S02]  /*5210*/  @!UPT UIADD3 URZ, UPT, UPT, URZ, URZ, URZ ;  /* 0x000000fffffff290 */ /* 0x000fe4000fffe0ff */
[----:B------:R-:W-:Y:S02]  /*5220*/  @P0 SHF.R.U32.HI R0, RZ, 0x10, R5 ;  /* 0x00000010ff000819 */ /* 0x000fe40000011605 */
[----:B------:R-:W-:Y:S02]  /*5230*/  @P0 MOV R2, R4 ;  /* 0x0000000400020202 */ /* 0x000fe40000000f00 */
[----:B------:R-:W-:Y:S01]  /*5240*/  @P0 R2UR UR4, R0 ;  /* 0x00000000000402ca */ /* 0x000fe200000e0000 */
[----:B------:R-:W-:Y:S01]  /*5250*/  VIADD R0, R8, 0x90 ;  /* 0x0000009008007836 */ /* 0x000fe20000000000 */
[----:B------:R-:W-:Y:S02]  /*5260*/  @P0 LOP3.LUT R4, R5, 0xffff, RZ, 0xc0, !PT ;  /* 0x0000ffff05040812 */ /* 0x000fe400078ec0ff */
[----:B------:R-:W-:Y:S02]  /*5270*/  @P0 R2UR UR6, R2 ;  /* 0x00000000020602ca */ /* 0x000fe400000e0000 */
[----:B------:R-:W-:Y:S02]  /*5280*/  PRMT R0, RZ, 0x654, R0 ;  /* 0x00000654ff007816 */ /* 0x000fe40000000000 */
[----:B------:R-:W-:Y:S02]  /*5290*/  @P0 R2UR UR5, R4 ;  /* 0x00000000040502ca */ /* 0x000fe400000e0000 */
[----:B------:R2:W-:Y:S03]  /*52a0*/  SYNCS.ARRIVE.TRANS64.RED.A1T0 RZ, [R0+URZ], RZ ;  /* 0x000000ff00ff79a7 */ /* 0x0005e600081004ff */
[----:B------:R-:W-:Y:S04]  /*52b0*/  @UP2 UMOV UR29, UR4 ;  /* 0x00000004001d2c82 */ /* 0x000fe80008000000 */
[----:B------:R-:W-:Y:S04]  /*52c0*/  @UP2 UMOV UR14, UR6 ;  /* 0x00000006000e2c82 */ /* 0x000fe80008000000 */
[----:B------:R-:W-:Y:S01]  /*52d0*/  @UP2 UMOV UR13, UR5 ;  /* 0x00000005000d2c82 */ /* 0x000fe20008000000 */
[----:B------:R-:W-:Y:S05]  /*52e0*/  BRA.U !UP0, `(.L_x_90) ;  /* 0x0000000108c07547 */ /* 0x000fea000b800000 */
[----:B------:R-:W-:Y:S02]  /*52f0*/  UIMAD.WIDE.U32 UR16, UR13, UR51, URZ ;  /* 0x000000330d1072a5 */ /* 0x000fe4000f8e00ff */
[----:B------:R-:W-:Y:S02]  /*5300*/  UP2UR UR20, UPR, URZ, 0x4 ;  /* 0x00000004ff147883 */ /* 0x000fe40008000000 */
[----:B------:R-:W-:Y:S02]  /*5310*/  UISETP.NE.AND UP2, UPT, UR50, 0x1, UPT ;  /* 0x000000013200788c */ /* 0x000fe4000bf45270 */
[----:B------:R-:W-:Y:S02]  /*5320*/  UIMAD.WIDE.U32 UR18, UR14, UR48, URZ ;  /* 0x000000300e1272a5 */ /* 0x000fe4000f8e00ff */
[----:B------:R-:W-:Y:S02]  /*5330*/  USEL UR4, UR37, UR46, !UP2 ;  /* 0x0000002e25047287 */ /* 0x000fe4000d000000 */
[----:B------:R-:W-:Y:S02]  /*5340*/  UISETP.NE.AND UP0, UPT, UR15, 0x1, UPT ;  /* 0x000000010f00788c */ /* 0x000fe4000bf05270 */
[----:B------:R-:W-:Y:S02]  /*5350*/  UP2UR UR24, UPR, URZ, 0x2 ;  /* 0x00000002ff187883 */ /* 0x000fe40008000000 */
[----:B------:R-:W-:Y:S02]  /*5360*/  UISETP.NE.AND UP1, UPT, UR39, 0x1, UPT ;  /* 0x000000012700788c */ /* 0x000fe4000bf25270 */
[----:B-1----:R-:W-:Y:S02]  /*5370*/  UIMAD.WIDE.U32 UR8, UR4, UR22, URZ ;  /* 0x00000016040872a5 */ /* 0x002fe4000f8e00ff */
[----:B------:R-:W-:Y:S01]  /*5380*/  USEL UR7, UR38, UR47, !UP0 ;  /* 0x0000002f26077287 */ /* 0x000fe2000c000000 */
[----:B------:R-:W-:Y:S02]  /*5390*/  UMOV UR5, UR17 ;  /* 0x0000001100057c82 */ /* 0x000fe40008000000 */
[----:B------:R-:W-:Y:S02]  /*53a0*/  USHF.R.U32.HI UR6, URZ, UR53, UR5 ;  /* 0x00000035ff067299 */ /* 0x000fe40008011605 */
[----:B------:R-:W-:Y:S02]  /*53b0*/  UIMAD.WIDE.U32 UR10, UR7, UR22, URZ ;  /* 0x00000016070a72a5 */ /* 0x000fe4000f8e00ff */
[----:B------:R-:W-:Y:S02]  /*53c0*/  USEL UR6, UR13, UR6, !UP2 ;  /* 0x000000060d067287 */ /* 0x000fe4000d000000 */
[----:B------:R-:W-:Y:S01]  /*53d0*/  UISETP.NE.AND UP2, UPT, UR20, URZ, UPT ;  /* 0x000000ff1400728c */ /* 0x000fe2000bf45270 */
[----:B------:R-:W-:Y:S02]  /*53e0*/  UMOV UR5, UR19 ;  /* 0x0000001300057c82 */ /* 0x000fe40008000000 */
[----:B------:R-:W-:Y:S03]  /*53f0*/  USHF.R.U32.HI UR12, URZ, UR49, UR5 ;  /* 0x00000031ff0c7299 */ /* 0x000fe60008011605 */
[----:B------:R-:W-:Y:S02]  /*5400*/  UMOV UR5, UR9 ;  /* 0x0000000900057c82 */ /* 0x000fe40008000000 */
[----:B------:R-:W-:Y:S03]  /*5410*/  @UP1 USHF.R.U32.HI UR4, URZ, UR23, UR5 ;  /* 0x00000017ff041299 */ /* 0x000fe60008011605 */
[----:B------:R-:W-:Y:S01]  /*5420*/  UMOV UR5, UR11 ;  /* 0x0000000b00057c82 */ /* 0x000fe20008000000 */
[----:B------:R-:W-:Y:S02]  /*5430*/  UIMAD UR4, UR39, UR4, URZ ;  /* 0x00000004270472a4 */ /* 0x000fe4000f8e02ff */
[----:B------:R-:W-:Y:S02]  /*5440*/  @UP1 USHF.R.U32.HI UR7, URZ, UR23, UR5 ;  /* 0x00000017ff071299 */ /* 0x000fe40008011605 */
[----:B------:R-:W-:Y:S02]  /*5450*/  USEL UR5, UR14, UR12, !UP0 ;  /* 0x0000000c0e057287 */ /* 0x000fe4000c000000 */
[----:B------:R-:W-:Y:S02]  /*5460*/  UIMAD.WIDE.U32 UR10, UR6, UR22, URZ ;  /* 0x00000016060a72a5 */ /* 0x000fe4000f8e00ff */
[----:B------:R-:W-:Y:S02]  /*5470*/  UIMAD UR8, UR39, UR7, URZ ;  /* 0x00000007270872a4 */ /* 0x000fe4000f8e02ff */
[----:B------:R-:W-:Y:S03]  /*5480*/  UISETP.GE.AND UP0, UPT, UR6, UR4, UPT ;  /* 0x000000040600728c */ /* 0x000fe6000bf06270 */
[----:B------:R-:W-:Y:S01]  /*5490*/  UMOV UR4, UR11 ;  /* 0x0000000b00047c82 */ /* 0x000fe20008000000 */
[----:B------:R-:W-:Y:S02]  /*54a0*/  UISETP.GE.OR UP0, UPT, UR5, UR8, UP0 ;  /* 0x000000080500728c */ /* 0x000fe40008706670 */
[----:B------:R-:W-:Y:S02]  /*54b0*/  USHF.R.U32.HI UR4, URZ, UR23, UR4 ;  /* 0x00000017ff047299 */ /* 0x000fe40008011604 */
[----:B------:R-:W-:Y:S02]  /*54c0*/  UIMAD.WIDE.U32 UR8, UR5, UR22, URZ ;  /* 0x00000016050872a5 */ /* 0x000fe4000f8e00ff */
[----:B------:R-:W-:Y:S04]  /*54d0*/  USEL UR10, UR6, UR4, !UP1 ;  /* 0x00000004060a7287 */ /* 0x000fe8000c800000 */
[----:B------:R-:W-:Y:S01]  /*54e0*/  UIADD3 UR11, UPT, UPT, -UR10, URZ, URZ ;  /* 0x000000ff0a0b7290 */ /* 0x000fe2000fffe1ff */
[----:B------:R-:W-:Y:S02]  /*54f0*/  @!UP0 UMOV UR4, UR9 ;  /* 0x0000000900048c82 */ /* 0x000fe40008000000 */
[----:B------:R-:W-:Y:S02]  /*5500*/  @!UP0 USHF.R.U32.HI UR4, URZ, UR23, UR4 ;  /* 0x00000017ff048299 */ /* 0x000fe40008011604 */
[----:B------:R-:W-:Y:S02]  /*5510*/  UIMAD UR8, UR39, UR11, UR6 ;  /* 0x0000000b270872a4 */ /* 0x000fe4000f8e0206 */
[----:B------:R-:W-:Y:S02]  /*5520*/  @!UP0 USEL UR4, UR5, UR4, !UP1 ;  /* 0x0000000405048287 */ /* 0x000fe4000c800000 */
[----:B------:R-:W-:Y:S02]  /*5530*/  UISETP.NE.AND UP1, UPT, UR24, URZ, UPT ;  /* 0x000000ff1800728c */ /* 0x000fe4000bf25270 */
[----:B------:R-:W-:Y:S02]  /*5540*/  @!UP0 UIMAD UR7, UR7, UR8, UR4 ;  /* 0x00000008070782a4 */ /* 0x000fe4000f8e0204 */
[----:B------:R-:W-:Y:S02]  /*5550*/  @!UP0 UIADD3 UR9, UPT, UPT, UR10, -UR4, URZ ;  /* 0x800000040a098290 */ /* 0x000fe4000fffe0ff */
[----:B------:R-:W-:Y:S02]  /*5560*/  UIADD3 UR8, UPT, UPT, -UR6, URZ, URZ ;  /* 0x000000ff06087290 */ /* 0x000fe4000fffe1ff */
[----:B------:R-:W-:Y:S02]  /*5570*/  UIADD3 UR4, UPT, UPT, -UR5, URZ, URZ ;  /* 0x000000ff05047290 */ /* 0x000fe4000fffe1ff */
[----:B------:R-:W-:Y:S03]  /*5580*/  @!UP0 UIMAD UR6, UR9, UR39, UR5 ;  /* 0x00000027090682a4 */ /* 0x000fe6000f8e0205 */
[----:B------:R-:W-:Y:S01]  /*5590*/  @!UP0 UMOV UR5, UR7 ;  /* 0x0000000700058c82 */ /* 0x000fe20008000000 */
[----:B------:R-:W-:Y:S02]  /*55a0*/  UIMAD UR7, UR15, UR4, UR14 ;  /* 0x000000040f0772a4 */ /* 0x000fe4000f8e020e */
[----:B------:R-:W-:Y:S02]  /*55b0*/  UIMAD UR4, UR50, UR8, UR13 ;  /* 0x00000008320472a4 */ /* 0x000fe4000f8e020d */
[----:B------:R-:W-:Y:S02]  /*55c0*/  UIMAD UR14, UR5, UR15, UR7 ;  /* 0x0000000f050e72a4 */ /* 0x000fe4000f8e0207 */
[----:B------:R-:W-:Y:S11]  /*55d0*/  UIMAD UR13, UR6, UR50, UR4 ;  /* 0x00000032060d72a4 */ /* 0x000ff6000f8e0204 */
[----:B------:R-:W-:Y:S01]  /*55e0*/  @!UPT UIADD3 URZ, UPT, UPT, URZ, URZ, URZ ;  /* 0x000000fffffff290 */ /* 0x000fe2000fffe0ff */
.L_x_90:
[----:B------:R-:W3:Y:S01]  /*55f0*/  @!UP4 LDCU.128 UR8, c[0x0][0xb10] ;  /* 0x00016200ff08c7ac */ /* 0x000ee20008000c00 */
[----:B------:R-:W-:Y:S02]  /*5600*/  ISETP.NE.U32.AND P0, PT, RZ, UR30, PT ;  /* 0x0000001eff007c0c */ /* 0x000fe4000bf05070 */
[----:B------:R-:W-:Y:S02]  /*5610*/  SHF.L.U32 R4, R11, 0x1f, RZ ;  /* 0x0000001f0b047819 */ /* 0x000fe400000006ff */
[----:B------:R-:W-:Y:S01]  /*5620*/  ISETP.NE.AND.EX P0, PT, RZ, UR31, PT, P0 ;  /* 0x0000001fff007c0c */ /* 0x000fe2000bf05300 */
[----:B------:R-:W4:Y:S01]  /*5630*/  @!UP4 LDCU UR5, c[0x0][0xb0c] ;  /* 0x00016180ff05c7ac */ /* 0x000f220008000800 */
[----:B------:R-:W-:Y:S02]  /*5640*/  USHF.L.U32 UR42, UR27, 0x7, URZ ;  /* 0x000000071b2a7899 */ /* 0x000fe400080006ff */
[----:B------:R-:W-:Y:S02]  /*5650*/  USHF.L.U32 UR43, UR26, 0x6, URZ ;  /* 0x000000061a2b7899 */ /* 0x000fe400080006ff */
[----:B---3--:R-:W-:Y:S07]  /*5660*/  UIMAD.WIDE.U32 UR6, UR14, UR8, URZ ;  /* 0x000000080e0672a5 */ /* 0x008fee000f8e00ff */
[----:B------:R-:W-:Y:S01]  /*5670*/  @!UP4 UMOV UR4, UR7 ;  /* 0x000000070004cc82 */ /* 0x000fe20008000000 */
[----:B----4-:R-:W-:Y:S02]  /*5680*/  @!UP4 UISETP.NE.AND UP0, UPT, UR5, 0x1, UPT ;  /* 0x000000010500c88c */ /* 0x010fe4000bf05270 */
[----:B------:R-:W-:Y:S02]  /*5690*/  @!UP4 USHF.R.U32.HI UR4, URZ, UR9, UR4 ;  /* 0x00000009ff04c299 */ /* 0x000fe40008011604 */
[----:B------:R-:W-:Y:S02]  /*56a0*/  UIMAD.WIDE.U32 UR6, UR13, UR11, URZ ;  /* 0x0000000b0d0672a5 */ /* 0x000fe4000f8e00ff */
[----:B------:R-:W-:Y:S02]  /*56b0*/  @!UP4 USEL UR8, UR14, UR4, !UP0 ;  /* 0x000000040e08c287 */ /* 0x000fe4000c000000 */
[----:B------:R-:W-:Y:S03]  /*56c0*/  @!UP4 UISETP.NE.AND UP0, UPT, UR10, 0x1, UPT ;  /* 0x000000010a00c88c */ /* 0x000fe6000bf05270 */
[----:B------:R-:W-:Y:S02]  /*56d0*/  @!UP4 UMOV UR6, UR7 ;  /* 0x000000070006cc82 */ /* 0x000fe40008000000 */
[----:B------:R-:W3:Y:S02]  /*56e0*/  @!UP4 LDCU UR4, c[0x0][0xb20] ;  /* 0x00016400ff04c7ac */ /* 0x000ee40008000800 */
[----:B---3--:R-:W-:Y:S04]  /*56f0*/  @!UP4 USHF.R.U32.HI UR6, URZ, UR4, UR6 ;  /* 0x00000004ff06c299 */ /* 0x008fe80008011606 */
[----:B------:R-:W-:Y:S04]  /*5700*/  @!UP4 USEL UR6, UR13, UR6, !UP0 ;  /* 0x000000060d06c287 */ /* 0x000fe8000c000000 */
[----:B------:R-:W-:Y:S02]  /*5710*/  @!UP4 UIADD3 UR4, UPT, UPT, -UR8, UR6, URZ ;  /* 0x000000060804c290 */ /* 0x000fe4000fffe1ff */
[----:B------:R-:W-:Y:S02]  /*5720*/  @!UP4 UIADD3 UR6, UPT, UPT, UR8, -UR6, URZ ;  /* 0x800000060806c290 */ /* 0x000fe4000fffe0ff */
[----:B------:R-:W-:Y:S02]  /*5730*/  @!UP4 UIMAD UR14, UR4, UR5, UR14 ;  /* 0x00000005040ec2a4 */ /* 0x000fe4000f8e020e */
[----:B------:R-:W-:Y:S01]  /*5740*/  @!UP4 UIMAD UR13, UR6, UR10, UR13 ;  /* 0x0000000a060dc2a4 */ /* 0x000fe2000f8e020d */
[----:B------:R-:W-:Y:S11]  /*5750*/  BRA.U UP3, `(.L_x_91) ;  /* 0x0000000103107547 */ /* 0x000ff6000b800000 */
[----:B--2---:R-:W-:Y:S04]  /*5760*/  MOV R0, UR52 ;  /* 0x0000003400007c02 */ /* 0x004fe80008000f00 */
[----:B------:R-:W-:Y:S04]  /*5770*/  SHF.L.U32 R5, R0, 0x1f, RZ ;  /* 0x0000001f00057819 */ /* 0x000fe800000006ff */
[----:B------:R-:W2:Y:S02]  /*5780*/  SYNCS.PHASECHK.TRANS64.TRYWAIT P1, [UR21+0x78], R5 ;  /* 0x00007805ff0075a7 */ /* 0x000ea40008021115 */
[----:B--2---:R-:W-:Y:S05]  /*5790*/  @!P1 BRA `(.L_x_92) ;  /* 0x0000004c00349947 */ /* 0x004fea0003800000 */
.L_x_91:
[----:B------:R-:W-:Y:S05]  /*57a0*/  BRA.U !UP5, `(.L_x_93) ;  /* 0x000000010d387547 */ /* 0x000fea000b800000 */
[----:B------:R-:W-:Y:S01]  /*57b0*/  UPLOP3.LUT UP1, UPT, UPT, UPT, UP6, 0x80, 0x8 ;  /* 0x000000000008789c */ /* 0x000fe20003f2f060 */
[----:B--2---:R-:W-:Y:S01]  /*57c0*/  HFMA2 R0, -RZ, RZ, 0, 5.9604644775390625e-08 ;  /* 0x00000001ff007431 */ /* 0x004fe200000001ff */
[----:B------:R-:W2:Y:S01]  /*57d0*/  LDCU.64 UR8, c[0x0][0x358] ;  /* 0x00006b00ff0877ac */ /* 0x000ea20008000a00 */
[----:B------:R-:W-:Y:S03]  /*57e0*/  IMAD.MOV.U32 R56, RZ, RZ, 0x1 ;  /* 0x00000001ff387424 */ /* 0x000fe600078e00ff */
[----:B------:R-:W-:Y:S05]  /*57f0*/  PLOP3.LUT P1, PT, PT, PT, UP1, 0x80, 0x8 ;  /* 0x000000000008781c */ /* 0x000fea0003f2f018 */
[----:B------:R-:W3:Y:S01]  /*5800*/  @UP1 LDCU.64 UR4, c[0x0][0x888] ;  /* 0x00011100ff0417ac */ /* 0x000ee20008000a00 */
[----:B------:R-:W-:Y:S07]  /*5810*/  @UP1 UIMAD UR6, UR60, UR30, URZ ;  /* 0x0000001e3c0612a4 */ /* 0x000fee000f8e02ff */
[----:B------:R-:W-:Y:S01]  /*5820*/  @!P1 PRMT R56, R0, 0x7610, R56 ;  /* 0x0000761000389816 */ /* 0x000fe20000000038 */
[----:B---3--:R-:W-:Y:S06]  /*5830*/  @UP1 UIMAD.WIDE UR4, UR6, 0x4, UR4 ;  /* 0x00000004060418a5 */ /* 0x008fec000f8e0204 */
[----:B------:R-:W-:Y:S01]  /*5840*/  IMAD.U32 R6, RZ, RZ, UR4 ;  /* 0x00000004ff067e24 */ /* 0x000fe2000f8e00ff */
[----:B------:R-:W-:Y:S04]  /*5850*/  MOV R7, UR5 ;  /* 0x0000000500077c02 */ /* 0x000fe80008000f00 */
[----:B------:R-:W3:Y:S01]  /*5860*/  @!UP1 LDCU UR4, c[0x0][0x880] ;  /* 0x00011000ff0497ac */ /* 0x000ee20008000800 */
[----:B--2--5:R4:W5:Y:S02]  /*5870*/  @P1 LDG.E R27, desc[UR8][R6.64] ;  /* 0x00000008061b1981 */ /* 0x024964000c1e1900 */
[----:B---34-:R-:W-:Y:S07]  /*5880*/  @!P1 IMAD.U32 R27, RZ, RZ, UR4 ;  /* 0x00000004ff1b9e24 */ /* 0x018fee000f8e00ff */
.L_x_93:
[----:B-----5:R-:W-:Y:S01]  /*5890*/  @!P0 FSETP.EQ.AND P2, PT, R27, RZ, PT ;  /* 0x000000ff1b00820b */ /* 0x020fe20003f42000 */
[----:B------:R-:W-:Y:S01]  /*58a0*/  @!UPT UIADD3 URZ, UPT, UPT, URZ, URZ, URZ ;  /* 0x000000fffffff290 */ /* 0x000fe2000fffe0ff */
[----:B------:R-:W-:Y:S11]  /*58b0*/  @!P0 BRA `(.L_x_94) ;  /* 0x0000000000148947 */ /* 0x000ff60003800000 */
[----:B------:R-:W-:Y:S02]  /*58c0*/  LOP3.LUT P0, RZ, R56, 0xff, RZ, 0xc0, !PT ;  /* 0x000000ff38ff7812 */ /* 0x000fe4000780c0ff */
[----:B------:R-:W-:Y:S04]  /*58d0*/  PLOP3.LUT P2, PT, PT, PT, UP1, 0x80, 0x8 ;  /* 0x000000000008781c */ /* 0x000fe80003f4f018 */
[----:B------:R-:W-:Y:S07]  /*58e0*/  PLOP3.LUT P2, PT, P2, PT, PT, 0x8, 0x80 ;  /* 0x000000000080781c */ /* 0x000fee000174e170 */
[----:B------:R-:W-:Y:S11]  /*58f0*/  @P0 FSETP.EQ.AND P2, PT, R27, RZ, PT ;  /* 0x000000ff1b00020b */ /* 0x000ff60003f42000 */
[----:B------:R-:W-:Y:S02]  /*5900*/  @!UPT UIADD3 URZ, UPT, UPT, URZ, URZ, URZ ;  /* 0x000000fffffff290 */ /* 0x000fe4000fffe0ff */
.L_x_94:
[----:B------:R-:W3:Y:S01]  /*5910*/  SYNCS.PHASECHK.TRANS64.TRYWAIT P0, [UR21+0x50], R4 ;  /* 0x00005004ff0075a7 */ /* 0x000ee20008001115 */
[----:B------:R-:W-:Y:S04]  /*5920*/  ELECT P1, URZ, PT ;  /* 0x0000000000ff782f */ /* 0x000fe80003820000 */
[----:B------:R-:W-:Y:S01]  /*5930*/  PLOP3.LUT P1, PT, P2, P1, PT, 0xf2, 0x2f ;  /* 0x00000000002f781c */ /* 0x000fe20001723e72 */
[----:B------:R-:W-:Y:S01]  /*5940*/  @!UPT UIADD3 URZ, UPT, UPT, URZ, URZ, URZ ;  /* 0x000000fffffff290 */ /* 0x000fe2000fffe0ff */
[----:B---3--:R-:W-:Y:S11]  /*5950*/  @!P0 BRA `(.L_x_95) ;  /* 0x0000004800dc8947 */ /* 0x008ff60003800000 */
.L_x_183:
[----:B------:R-:W-:Y:S01]  /*5960*/  @!P1 IADD3 R2, P0, PT, R12, 0x580, RZ ;  /* 0x000005800c029810 */ /* 0x000fe20007f1e0ff */
[----:B------:R-:W-:Y:S01]  /*5970*/  VOTEU.ALL UP0, P1 ;  /* 0x0000000000ff7886 */ /* 0x000fe20000800000 */
[----:B------:R-:W-:Y:S01]  /*5980*/  UMOV UR6, 0x0 ;  /* 0x0000000000067882 */ /* 0x000fe20000000000 */
[----:B------:R-:W-:Y:S01]  /*5990*/  UMOV UR7, 0x10000000 ;  /* 0x1000000000077882 */ /* 0x000fe20000000000 */
[----:B------:R-:W-:Y:S01]  /*59a0*/  @!P1 R2UR UR5, R2 ;  /* 0x00000000020592ca */ /* 0x000fe200000e0000 */
[----:B--2---:R-:W-:Y:S01]  /*59b0*/  @!P1 IMAD.X R0, RZ, RZ, R13, P0 ;  /* 0x000000ffff009224 */ /* 0x004fe200000e060d */
[----:B------:R-:W-:Y:S02]  /*59c0*/  @!UP0 UIADD3 UR40, UPT, UPT, UR21, 0x200, URZ ;  /* 0x0000020015288890 */ /* 0x000fe4000fffe0ff */
[----:B------:R-:W-:Y:S02]  /*59d0*/  @!UP0 UIADD3 UR10, UPT, UPT, UR42, 0x40, URZ ;  /* 0x000000402a0a8890 */ /* 0x000fe4000fffe0ff */
[----:B------:R-:W-:Y:S01]  /*59e0*/  @!P1 R2UR UR4, R0 ;  /* 0x00000000000492ca */ /* 0x000fe200000e0000 */
[----:B------:R-:W-:Y:S01]  /*59f0*/  @!UP0 UIADD3 UR8, UPT, UPT, UR21, 0x1200, URZ ;  /* 0x0000120015088890 */ /* 0x000fe2000fffe0ff */
[----:B------:R-:W-:Y:S01]  /*5a00*/  @!P1 IMAD.MOV.U32 R0, RZ, RZ, 0x2000 ;  /* 0x00002000ff009424 */ /* 0x000fe200078e00ff */
[----:B------:R-:W-:Y:S01]  /*5a10*/  VOTEU.ALL UP0, P1 ;  /* 0x0000000000ff7886 */ /* 0x000fe20000800000 */
[----:B------:R-:W-:Y:S01]  /*5a20*/  UMOV UR44, UR60 ;  /* 0x0000003c002c7c82 */ /* 0x000fe20008000000 */
[----:B------:R-:W-:Y:S01]  /*5a30*/  UMOV UR9, UR41 ;  /* 0x0000002900097c82 */ /* 0x000fe20008000000 */
[----:B------:R-:W-:Y:S01]  /*5a40*/  UMOV UR11, UR43 ;  /* 0x0000002b000b7c82 */ /* 0x000fe20008000000 */
[----:B------:R-:W-:Y:S01]  /*5a50*/  IMAD.U32 R6, RZ, RZ, UR5 ;  /* 0x00000005ff067e24 */ /* 0x000fe2000f8e00ff */
[----:B------:R-:W-:Y:S05]  /*5a60*/  UMOV UR12, UR60 ;  /* 0x0000003c000c7c82 */ /* 0x000fea0008000000 */
[----:B------:R-:W-:Y:S01]  /*5a70*/  IMAD.U32 R7, RZ, RZ, UR4 ;  /* 0x00000004ff077e24 */ /* 0x000fe2000f8e00ff */
[----:B------:R-:W-:Y:S04]  /*5a80*/  @!P1 R2UR UR4, R6 ;  /* 0x00000000060492ca */ /* 0x000fe800000e0000 */
[----:B------:R-:W-:Y:S11]  /*5a90*/  @!P1 R2UR UR5, R7 ;  /* 0x00000000070592ca */ /* 0x000ff600000e0000 */
[----:B------:R-:W-:Y:S02]  /*5aa0*/  @!UPT UIADD3 URZ, UPT, UPT, URZ, URZ, URZ ;  /* 0x000000fffffff290 */ /* 0x000fe4000fffe0ff */
[----:B------:R-:W-:Y:S01]  /*5ab0*/  @!UP0 UTMALDG.3D [UR40], [UR4], desc[UR6] ;  /* 0x00000628040085b4 */ /* 0x000fe20008011000 */
[----:B------:R-:W-:Y:S05]  /*5ac0*/  VOTEU.ALL UP0, P1 ;  /* 0x0000000000ff7886 */ /* 0x000fea0000800000 */
[----:B------:R2:W-:Y:S01]  /*5ad0*/  @!UP0 UTMALDG.3D [UR8], [UR4], desc[UR6] ;  /* 0x00000608040085b4 */ /* 0x0005e20008011000 */
[----:B------:R3:W-:Y:S01]  /*5ae0*/  @!P1 SYNCS.ARRIVE.TRANS64.RED.A0TR RZ, [UR21+0x30], R0 ;  /* 0x00003000ffff99a7 */ /* 0x0007e20008300415 */
[----:B--2---:R-:W-:Y:S09]  /*5af0*/  UPRMT UR4, UR62, 0x654, UR41 ;  /* 0x000006543e047896 */ /* 0x004ff20008000029 */
[----:B------:R-:W-:Y:S01]  /*5b00*/  SYNCS.ARRIVE.TRANS64.RED.A1T0 RZ, [UR4], RZ ;  /* 0x000000ffffff79a7 */ /* 0x000fe20008100404 */
[----:B------:R-:W2:Y:S02]  /*5b10*/  SYNCS.PHASECHK.TRANS64.TRYWAIT P0, [UR21+0x58], R4 ;  /* 0x00005804ff0075a7 */ /* 0x000ea40008001115 */
[----:B--23--:R-:W-:Y:S05]  /*5b20*/  @!P0 BRA `(.L_x_96) ;  /* 0x0000004800808947 */ /* 0x00cfea0003800000 */
.L_x_185:
[----:B------:R-:W-:Y:S01]  /*5b30*/  @!P1 IADD3 R2, P0, PT, R12, 0x580, RZ ;  /* 0x000005800c029810 */ /* 0x000fe20007f1e0ff */
[----:B------:R-:W-:Y:S01]  /*5b40*/  VOTEU.ALL UP0, P1 ;  /* 0x0000000000ff7886 */ /* 0x000fe20000800000 */
[----:B------:R-:W-:Y:S01]  /*5b50*/  UMOV UR6, 0x0 ;  /* 0x0000000000067882 */ /* 0x000fe20000000000 */
[----:B------:R-:W-:Y:S01]  /*5b60*/  UMOV UR7, 0x10000000 ;  /* 0x1000000000077882 */ /* 0x000fe20000000000 */
[----:B------:R-:W-:Y:S01]  /*5b70*/  @!P1 R2UR UR5, R2 ;  /* 0x00000000020592ca */ /* 0x000fe200000e0000 */
[----:B------:R-:W-:Y:S01]  /*5b80*/  @!P1 IMAD.X R0, RZ, RZ, R13, P0 ;  /* 0x000000ffff009224 */ /* 0x000fe200000e060d */
[----:B------:R-:W-:Y:S02]  /*5b90*/  @!UP0 UIADD3 UR34, UPT, UPT, UR42, 0x10, URZ ;  /* 0x000000102a228890 */ /* 0x000fe4000fffe0ff */
[----:B------:R-:W-:Y:S02]  /*5ba0*/  @!UP0 UIADD3 UR32, UPT, UPT, UR21, 0x2200, URZ ;  /* 0x0000220015208890 */ /* 0x000fe4000fffe0ff */
[----:B------:R-:W-:Y:S01]  /*5bb0*/  @!P1 R2UR UR4, R0 ;  /* 0x00000000000492ca */ /* 0x000fe200000e0000 */
[----:B------:R-:W-:Y:S01]  /*5bc0*/  @!UP0 UIADD3 UR10, UPT, UPT, UR42, 0x50, URZ ;  /* 0x000000502a0a8890 */ /* 0x000fe2000fffe0ff */
[----:B------:R-:W-:Y:S01]  /*5bd0*/  @!P1 IMAD.MOV.U32 R0, RZ, RZ, 0x2000 ;  /* 0x00002000ff009424 */ /* 0x000fe200078e00ff */
[----:B------:R-:W-:Y:S01]  /*5be0*/  @!UP0 UIADD3 UR8, UPT, UPT, UR21, 0x3200, URZ ;  /* 0x0000320015088890 */ /* 0x000fe2000fffe0ff */
[----:B------:R-:W-:Y:S01]  /*5bf0*/  VOTEU.ALL UP0, P1 ;  /* 0x0000000000ff7886 */ /* 0x000fe20000800000 */
[----:B------:R-:W-:Y:S02]  /*5c00*/  UMOV UR35, UR43 ;  /* 0x0000002b00237c82 */ /* 0x000fe40008000000 */
[----:B------:R-:W-:Y:S01]  /*5c10*/  IMAD.U32 R6, RZ, RZ, UR5 ;  /* 0x00000005ff067e24 */ /* 0x000fe2000f8e00ff */
[----:B------:R-:W-:Y:S01]  /*5c20*/  UMOV UR36, UR60 ;  /* 0x0000003c00247c82 */ /* 0x000fe20008000000 */
[----:B------:R-:W-:Y:S01]  /*5c30*/  UMOV UR9, UR33 ;  /* 0x0000002100097c82 */ /* 0x000fe20008000000 */
[----:B------:R-:W-:Y:S01]  /*5c40*/  UMOV UR11, UR43 ;  /* 0x0000002b000b7c82 */ /* 0x000fe20008000000 */
[----:B------:R-:W-:Y:S02]  /*5c50*/  UMOV UR12, UR60 ;  /* 0x0000003c000c7c82 */ /* 0x000fe40008000000 */
        /* <DEDUP_REMOVED lines=8> */
[----:B---3--:R-:W-:Y:S09]  /*5ce0*/  UPRMT UR4, UR62, 0x654, UR33 ;  /* 0x000006543e047896 */ /* 0x008ff20008000021 */
[----:B------:R-:W-:Y:S01]  /*5cf0*/  SYNCS.ARRIVE.TRANS64.RED.A1T0 RZ, [UR4], RZ ;  /* 0x000000ffffff79a7 */ /* 0x000fe20008100404 */
[----:B------:R-:W3:Y:S02]  /*5d00*/  SYNCS.PHASECHK.TRANS64.TRYWAIT P0, [UR21+0x60], R4 ;  /* 0x00006004ff0075a7 */ /* 0x000ee40008001115 */
[----:B---34-:R-:W-:Y:S05]  /*5d10*/  @!P0 BRA `(.L_x_97) ;  /* 0x00000048001c8947 */ /* 0x018fea0003800000 */
.L_x_187:
[----:B------:R-:W-:Y:S01]  /*5d20*/  @!P1 IADD3 R2, P0, PT, R12, 0x580, RZ ;  /* 0x000005800c029810 */ /* 0x000fe20007f1e0ff */
[----:B------:R-:W-:Y:S01]  /*5d30*/  VOTEU.ALL UP0, P1 ;  /* 0x0000000000ff7886 */ /* 0x000fe20000800000 */
[----:B------:R-:W-:Y:S01]  /*5d40*/  UMOV UR6, 0x0 ;  /* 0x0000000000067882 */ /* 0x000fe20000000000 */
[----:B------:R-:W-:Y:S01]  /*5d50*/  UMOV UR7, 0x10000000 ;  /* 0x1000000000077882 */ /* 0x000fe20000000000 */
[----:B------:R-:W-:Y:S01]  /*5d60*/  @!P1 R2UR UR5, R2 ;  /* 0x00000000020592ca */ /* 0x000fe200000e0000 */
[----:B------:R-:W-:Y:S01]  /*5d70*/  @!P1 IMAD.X R0, RZ, RZ, R13, P0 ;  /* 0x000000ffff009224 */ /* 0x000fe200000e060d */
[----:B------:R-:W-:Y:S01]  /*5d80*/  @!UP0 UIADD3 UR26, UPT, UPT, UR42, 0x20, URZ ;  /* 0x000000202a1a8890 */ /* 0x000fe2000fffe0ff */
[----:B------:R-:W-:Y:S01]  /*5d90*/  VIADD R10, R10, 0x1 ;  /* 0x000000010a0a7836 */ /* 0x000fe20000000000 */
        /* <DEDUP_REMOVED lines=24> */
.L_x_189:
[----:B------:R-:W-:Y:S01]  /*5f20*/  UPLOP3.LUT UP3, UPT, UPT, UPT, UPT, 0x80, 0x8 ;  /* 0x000000000008789c */ /* 0x000fe20003f6f070 */
[----:B------:R-:W-:Y:S01]  /*5f30*/  @!P1 IADD3 R2, P0, PT, R12, 0x580, RZ ;  /* 0x000005800c029810 */ /* 0x000fe20007f1e0ff */
[----:B------:R-:W-:Y:S01]  /*5f40*/  UMOV UR6, 0x0 ;  /* 0x0000000000067882 */ /* 0x000fe20000000000 */
[----:B------:R-:W-:Y:S01]  /*5f50*/  UMOV UR7, 0x10000000 ;  /* 0x1000000000077882 */ /* 0x000fe20000000000 */
[----:B------:R-:W-:Y:S01]  /*5f60*/  VOTEU.ALL UP0, P1 ;  /* 0x0000000000ff7886 */ /* 0x000fe20000800000 */
[----:B------:R-:W-:Y:S01]  /*5f70*/  @!P1 R2UR UR5, R2 ;  /* 0x00000000020592ca */ /* 0x000fe200000e0000 */
[----:B------:R-:W-:Y:S01]  /*5f80*/  @!P1 IMAD.X R0, RZ, RZ, R13, P0 ;  /* 0x000000ffff009224 */ /* 0x000fe200000e060d */
[----:B------:R-:W-:Y:S01]  /*5f90*/  UMOV UR19, UR43 ;  /* 0x0000002b00137c82 */ /* 0x000fe20008000000 */
[----:B------:R-:W-:Y:S01]  /*5fa0*/  UMOV UR20, UR60 ;  /* 0x0000003c00147c82 */ /* 0x000fe20008000000 */
[----:B------:R-:W-:Y:S01]  /*5fb0*/  @!UP0 UIADD3 UR18, UPT, UPT, UR42, 0x30, URZ ;  /* 0x000000302a128890 */ /* 0x000fe2000fffe0ff */
[----:B------:R-:W-:Y:S01]  /*5fc0*/  R2UR UR26, R58 ;  /* 0x000000003a1a72ca */ /* 0x000fe200000e0000 */
[----:B------:R-:W-:Y:S01]  /*5fd0*/  @!UP0 UIADD3 UR16, UPT, UPT, UR21, 0x6200, URZ ;  /* 0x0000620015108890 */ /* 0x000fe2000fffe0ff */
[----:B------:R-:W-:Y:S01]  /*5fe0*/  @!P1 R2UR UR4, R0 ;  /* 0x00000000000492ca */ /* 0x000fe200000e0000 */
[----:B------:R-:W-:Y:S01]  /*5ff0*/  @!UP0 UIADD3 UR17, UPT, UPT, UR21, 0x48, URZ ;  /* 0x0000004815118890 */ /* 0x000fe2000fffe0ff */
[----:B------:R-:W-:Y:S01]  /*6000*/  R2UR UR24, R59 ;  /* 0x000000003b1872ca */ /* 0x000fe200000e0000 */
[----:B------:R-:W-:Y:S01]  /*6010*/  @!UP0 UIADD3 UR10, UPT, UPT, UR42, 0x70, URZ ;  /* 0x000000702a0a8890 */ /* 0x000fe2000fffe0ff */
[----:B------:R-:W-:Y:S01]  /*6020*/  ISETP.NE.AND P0, PT, R10, 0x2, PT ;  /* 0x000000020a00780c */ /* 0x000fe20003f05270 */
[----:B------:R-:W-:Y:S01]  /*6030*/  @!UP0 UIADD3 UR8, UPT, UPT, UR21, 0x7200, URZ ;  /* 0x0000720015088890 */ /* 0x000fe2000fffe0ff */
[----:B--2---:R-:W-:Y:S01]  /*6040*/  IMAD.U32 R4, RZ, RZ, UR5 ;  /* 0x00000005ff047e24 */ /* 0x004fe2000f8e00ff */
[----:B------:R-:W-:Y:S01]  /*6050*/  VOTEU.ALL UP0, P1 ;  /* 0x0000000000ff7886 */ /* 0x000fe20000800000 */
[----:B------:R-:W-:Y:S01]  /*6060*/  UMOV UR11, UR43 ;  /* 0x0000002b000b7c82 */ /* 0x000fe20008000000 */
[----:B------:R-:W-:Y:S01]  /*6070*/  UMOV UR12, UR60 ;  /* 0x0000003c000c7c82 */ /* 0x000fe20008000000 */
[----:B------:R-:W-:Y:S01]  /*6080*/  UMOV UR9, UR17 ;  /* 0x0000001100097c82 */ /* 0x000fe20008000000 */
[----:B------:R-:W-:Y:S01]  /*6090*/  SEL R0, RZ, 0x1, P0 ;  /* 0x00000001ff007807 */ /* 0x000fe20000000000 */
[----:B------:R-:W-:Y:S01]  /*60a0*/  UIADD3 UR27, UPT, UPT, UR13, UR26, URZ ;  /* 0x0000001a0d1b7290 */ /* 0x000fe2000fffe0ff */
[----:B------:R-:W-:Y:S01]  /*60b0*/  IMAD.U32 R5, RZ, RZ, UR4 ;  /* 0x00000004ff057e24 */ /* 0x000fe2000f8e00ff */
[----:B------:R-:W-:Y:S01]  /*60c0*/  @!P1 R2UR UR4, R4 ;  /* 0x00000000040492ca */ /* 0x000fe200000e0000 */
[----:B------:R-:W-:Y:S01]  /*60d0*/  UIADD3 UR26, UPT, UPT, UR14, UR24, URZ ;  /* 0x000000180e1a7290 */ /* 0x000fe2000fffe0ff */
[----:B------:R-:W-:Y:S01]  /*60e0*/  LOP3.LUT R9, R9, R0, RZ, 0x3c, !PT ;  /* 0x0000000009097212 */ /* 0x000fe200078e3cff */
[----:B------:R-:W-:Y:S01]  /*60f0*/  UMOV UR60, UR29 ;  /* 0x0000001d003c7c82 */ /* 0x000fe20008000000 */
[----:B------:R-:W-:Y:S02]  /*6100*/  @!P1 R2UR UR5, R5 ;  /* 0x00000000050592ca */ /* 0x000fe400000e0000 */
[----:B------:R-:W-:Y:S02]  /*6110*/  LOP3.LUT R11, R11, 0x1, RZ, 0x3c, !PT ;  /* 0x000000010b0b7812 */ /* 0x000fe400078e3cff */
[----:B------:R-:W-:Y:S09]  /*6120*/  SEL R10, R10, RZ, P0 ;  /* 0x000000ff0a0a7207 */ /* 0x000ff20000000000 */
[----:B------:R2:W-:Y:S01]  /*6130*/  @!UP0 UTMALDG.3D [UR16], [UR4], desc[UR6] ;  /* 0x00000610040085b4 */ /* 0x0005e20008011000 */
[----:B------:R-:W-:Y:S05]  /*6140*/  VOTEU.ALL UP0, P1 ;  /* 0x0000000000ff7886 */ /* 0x000fea0000800000 */
[----:B------:R2:W-:Y:S01]  /*6150*/  @!UP0 UTMALDG.3D [UR8], [UR4], desc[UR6] ;  /* 0x00000608040085b4 */ /* 0x0005e20008011000 */
[----:B------:R2:W-:Y:S01]  /*6160*/  @!P1 SYNCS.ARRIVE.TRANS64.RED.A0TR RZ, [UR21+0x48], R3 ;  /* 0x00004803ffff99a7 */ /* 0x0005e20008300415 */
[----:B------:R-:W-:Y:S01]  /*6170*/  SYNCS.ARRIVE.TRANS64.RED.A1T0 RZ, [UR45], RZ ;  /* 0x000000ffffff79a7 */ /* 0x000fe2000810042d */
[----:B------:R-:W-:Y:S05]  /*6180*/  BRA.U UP2, `(.L_x_99) ;  /* 0xffffffed02dc7547 */ /* 0x000fea000b83ffff */
[----:B--2---:R-:W-:-:S04]  /*6190*/  SHF.L.U32 R3, R11, 0x1f, RZ ;  /* 0x0000001f0b037819 */ /* 0x004fc800000006ff */
[----:B------:R-:W2:Y:S02]  /*61a0*/  SYNCS.PHASECHK.TRANS64.TRYWAIT P0, [UR21+0x50], R3 ;  /* 0x00005003ff0075a7 */ /* 0x000ea40008001115 */
[----:B--2---:R-:W-:Y:S05]  /*61b0*/  @!P0 BRA `(.L_x_100) ;  /* 0x0000004400248947 */ /* 0x004fea0003800000 */
.L_x_191:
[----:B------:R-:W3:Y:S02]  /*61c0*/  SYNCS.PHASECHK.TRANS64.TRYWAIT P0, [UR21+0x58], R3 ;  /* 0x00005803ff0075a7 */ /* 0x000ee40008001115 */
[----:B---3--:R-:W-:Y:S05]  /*61d0*/  @!P0 BRA `(.L_x_101) ;  /* 0x0000004400348947 */ /* 0x008fea0003800000 */
.L_x_193:
[----:B------:R-:W3:Y:S02]  /*61e0*/  SYNCS.PHASECHK.TRANS64.TRYWAIT P0, [UR21+0x60], R3 ;  /* 0x00006003ff0075a7 */ /* 0x000ee40008001115 */
[----:B---3--:R-:W-:Y:S05]  /*61f0*/  @!P0 BRA `(.L_x_102) ;  /* 0x0000004400448947 */ /* 0x008fea0003800000 */
.L_x_195:
[----:B--2---:R-:W-:-:S07]  /*6200*/  MOV R0, UR21 ;  /* 0x0000001500007c02 */ /* 0x004fce0008000f00 */
.L_x_103:
[----:B--2---:R-:W-:-:S04]  /*6210*/  SHF.L.U32 R3, R11, 0x1f, RZ ;  /* 0x0000001f0b037819 */ /* 0x004fc800000006ff */
[----:B------:R2:W3:Y:S03]  /*6220*/  SYNCS.PHASECHK.TRANS64.TRYWAIT P0, [R0+URZ+0x68], R3 ;  /* 0x00006803000075a7 */ /* 0x0004e600080011ff */
[----:B---3--:R-:W-:Y:S05]  /*6230*/  @!P0 NANOSLEEP.SYNCS 0x989680 ;  /* 0x009896800000895d */ /* 0x008fea0003900000 */
[----:B------:R-:W3:Y:S02]  /*6240*/  @!P0 SYNCS.PHASECHK.TRANS64 P0, [R0+URZ+0x68], R3 ;  /* 0x00006803000085a7 */ /* 0x000ee400080010ff */
[----:B-1-3--:R-:W-:Y:S05]  /*6250*/  @P0 EXIT ;  /* 0x000000000000094d */ /* 0x00afea0003800000 */
[----:B------:R-:W-:Y:S05]  /*6260*/  BRA `(.L_x_103) ;  /* 0xfffffffc00e87947 */ /* 0x000fea000383ffff */
.L_x_88:
[----:B------:R-:W-:-:S06]  /*6270*/  UISETP.GE.AND UP0, UPT, UR18, 0x4, UPT ;  /* 0x000000041200788c */ /* 0x000fcc000bf06270 */
[----:B------:R-:W-:-:S13]  /*6280*/  PLOP3.LUT P0, PT, PT, PT, UP0, 0x80, 0x8 ;  /* 0x000000000008781c */ /* 0x000fda0003f0f008 */
[----:B-1----:R-:W-:Y:S05]  /*6290*/  @!P0 EXIT ;  /* 0x000000000000894d */ /* 0x002fea0003800000 */
[----:B------:R-:W-:Y:S01]  /*62a0*/  BAR.SYNC.DEFER_BLOCKING 0x6, 0xa0 ;  /* 0x0182800000007b1d */ /* 0x000fe20000010000 */
[C---:B------:R-:W-:Y:S01]  /*62b0*/  IMAD.SHL.U32 R3, R70.reuse, 0x10, RZ ;  /* 0x0000001046037824 */ /* 0x040fe200078e00ff */
[C---:B------:R-:W-:Y:S01]  /*62c0*/  SHF.L.U32 R2, R70.reuse, 0x1, RZ ;  /* 0x0000000146027819 */ /* 0x040fe200000006ff */
[C---:B------:R-:W-:Y:S01]  /*62d0*/  IMAD.SHL.U32 R8, R57.reuse, 0x200, RZ ;  /* 0x0000020039087824 */ /* 0x040fe200078e00ff */
[C---:B------:R-:W-:Y:S01]  /*62e0*/  LOP3.LUT R71, R70.reuse, 0x60, RZ, 0xc0, !PT ;  /* 0x0000006046477812 */ /* 0x040fe200078ec0ff */
[----:B------:R-:W-:Y:S01]  /*62f0*/  IMAD.SHL.U32 R4, R57, 0x200000, RZ ;  /* 0x0020000039047824 */ /* 0x000fe200078e00ff */
[----:B------:R-:W-:Y:S02]  /*6300*/  UMOV UR43, 0x400 ;  /* 0x00000400002b7882 */ /* 0x000fe40000000000 */
[----:B------:R-:W1:Y:S01]  /*6310*/  LDC.64 R54, c[0x0][0x8b0] ;  /* 0x00022c00ff367b82 */ /* 0x000e620000000a00 */
[----:B------:R-:W-:Y:S01]  /*6320*/  ULEA UR43, UR62, UR43, 0x18 ;  /* 0x0000002b3e2b7291 */ /* 0x000fe2000f8ec0ff */
[C---:B------:R-:W-:Y:S01]  /*6330*/  LOP3.LUT R69, R3.reuse, 0x590, RZ, 0xc0, !PT ;  /* 0x0000059003457812 */ /* 0x040fe200078ec0ff */
[----:B------:R-:W2:Y:S01]  /*6340*/  LDCU.64 UR6, c[0x0][0x890] ;  /* 0x00011200ff0677ac */ /* 0x000ea20008000a00 */
[----:B------:R-:W-:Y:S01]  /*6350*/  LOP3.LUT R3, R3, 0x60, RZ, 0xc0, !PT ;  /* 0x0000006003037812 */ /* 0x000fe200078ec0ff */
[----:B------:R-:W-:Y:S01]  /*6360*/  IMAD.U32 R23, R70, 0x10000, RZ ;  /* 0x0001000046177824 */ /* 0x000fe200078e00ff */
[----:B------:R-:W-:Y:S01]  /*6370*/  LOP3.LUT R69, R69, 0x200, R8, 0xf8, !PT ;  /* 0x0000020045457812 */ /* 0x000fe200078ef808 */
[----:B------:R-:W-:Y:S01]  /*6380*/  UIADD3 UR4, UPT, UPT, UR43, 0x200, URZ ;  /* 0x000002002b047890 */ /* 0x000fe2000fffe0ff */
[----:B------:R-:W3:Y:S01]  /*6390*/  LDC.64 R52, c[0x0][0x8a8] ;  /* 0x00022a00ff347b82 */ /* 0x000ee20000000a00 */
[----:B------:R-:W-:Y:S01]  /*63a0*/  LOP3.LUT R2, R3, 0xc, R2, 0xf8, !PT ;  /* 0x0000000c03027812 */ /* 0x000fe200078ef802 */
[----:B------:R-:W-:Y:S01]  /*63b0*/  HFMA2 R22, -RZ, RZ, 0, 0 ;  /* 0x00000000ff167431 */ /* 0x000fe200000001ff */
[----:B------:R-:W-:Y:S01]  /*63c0*/  LOP3.LUT R4, R4, 0x200000, RZ, 0xc0, !PT ;  /* 0x0020000004047812 */ /* 0x000fe200078ec0ff */
[----:B------:R-:W-:Y:S01]  /*63d0*/  IMAD.MOV.U32 R66, RZ, RZ, 0x1 ;  /* 0x00000001ff427424 */ /* 0x000fe200078e00ff */
[----:B------:R-:W-:-:S02]  /*63e0*/  LOP3.LUT R69, R69, R2, RZ, 0xfc, !PT ;  /* 0x0000000245457212 */ /* 0x000fc400078efcff */
[----:B------:R-:W-:Y:S02]  /*63f0*/  CS2R R64, SRZ ;  /* 0x0000000000407805 */ /* 0x000fe4000001ff00 */
[----:B------:R-:W-:Y:S01]  /*6400*/  MOV R60, UR4 ;  /* 0x00000004003c7c02 */ /* 0x000fe20008000f00 */
[----:B------:R-:W-:Y:S01]  /*6410*/  IMAD.MOV.U32 R62, RZ, RZ, RZ ;  /* 0x000000ffff3e7224 */ /* 0x000fe200078e00ff */
[----:B------:R-:W4:Y:S01]  /*6420*/  LDS R0, [UR43+0x130] ;  /* 0x0001302bff007984 */ /* 0x000f220008000800 */
[----:B------:R-:W-:Y:S01]  /*6430*/  LOP3.LUT R68, R70, 0x2, RZ, 0xc0, !PT ;  /* 0x0000000246447812 */ /* 0x000fe200078ec0ff */
[----:B------:R-:W1:Y:S01]  /*6440*/  LDCU UR57, c[0x0][0x370] ;  /* 0x00006e00ff3977ac */ /* 0x000e620008000800 */
[----:B------:R-:W-:Y:S01]  /*6450*/  LOP3.LUT R23, R4, 0x400000, R23, 0xf8, !PT ;  /* 0x0040000004177812 */ /* 0x000fe200078ef817 */
[----:B------:R-:W-:Y:S01]  /*6460*/  IMAD R69, R69, 0x4, R60 ;  /* 0x0000000445457824 */ /* 0x000fe200078e023c */
[----:B------:R-:W-:Y:S01]  /*6470*/  LOP3.LUT R70, R70, 0x4, RZ, 0xc0, !PT ;  /* 0x0000000446467812 */ /* 0x000fe200078ec0ff */
[----:B--2---:R-:W-:Y:S01]  /*6480*/  IMAD.U32 R73, RZ, RZ, UR6 ;  /* 0x00000006ff497e24 */ /* 0x004fe2000f8e00ff */
[----:B------:R-:W2:Y:S01]  /*6490*/  LDCU UR42, c[0x0][0xb0c] ;  /* 0x00016180ff2a77ac */ /* 0x000ea20008000800 */
[----:B------:R-:W-:-:S02]  /*64a0*/  IMAD.U32 R72, RZ, RZ, UR7 ;  /* 0x00000007ff487e24 */ /* 0x000fc4000f8e00ff */
[--C-:B------:R-:W-:Y:S01]  /*64b0*/  IMAD R68, R68, -0x10, R69.reuse ;  /* 0xfffffff044447824 */ /* 0x100fe200078e0245 */
[----:B------:R-:W1:Y:S01]  /*64c0*/  LDCU UR63, c[0x0][0xb20] ;  /* 0x00016400ff3f77ac */ /* 0x000e620008000800 */
[----:B------:R-:W-:Y:S01]  /*64d0*/  IMAD R67, R70, -0x10, R69 ;  /* 0xfffffff046437824 */ /* 0x000fe200078e0245 */
[----:B------:R-:W1:Y:S01]  /*64e0*/  LDCU UR38, c[0x0][0xb30] ;  /* 0x00016600ff2677ac */ /* 0x000e620008000800 */
[----:B------:R-:W1:Y:S01]  /*64f0*/  LDCU.64 UR50, c[0x0][0x888] ;  /* 0x00011100ff3277ac */ /* 0x000e620008000a00 */
[----:B------:R-:W1:Y:S01]  /*6500*/  LDCU.64 UR40, c[0x0][0xb28] ;  /* 0x00016500ff2877ac */ /* 0x000e620008000a00 */
[----:B------:R-:W1:Y:S01]  /*6510*/  LDCU.128 UR52, c[0x0][0xb10] ;  /* 0x00016200ff3477ac */ /* 0x000e620008000c00 */
[----:B------:R-:W1:Y:S01]  /*6520*/  LDCU UR56, c[0x0][0x374] ;  /* 0x00006e80ff3877ac */ /* 0x000e620008000800 */
[----:B------:R-:W-:Y:S01]  /*6530*/  UMOV UR49, URZ ;  /* 0x000000ff00317c82 */ /* 0x000fe20008000000 */
[----:B------:R-:W-:Y:S01]  /*6540*/  UMOV UR48, URZ ;  /* 0x000000ff00307c82 */ /* 0x000fe20008000000 */
[----:B-1234-:R-:W-:-:S07]  /*6550*/  IMAD.IADD R23, R0, 0x1, R23 ;  /* 0x0000000100177824 */ /* 0x01efce00078e0217 */
.L_x_147:
[----:B------:R-:W-:Y:S02]  /*6560*/  LEA R3, R62, UR43, 0x3 ;  /* 0x0000002b3e037c11 */ /* 0x000fe4000f8e18ff */
[----:B------:R-:W-:Y:S02]  /*6570*/  SHF.L.U32 R0, R64, 0x1f, RZ ;  /* 0x0000001f40007819 */ /* 0x000fe400000006ff */
[----:B-1----:R-:W-:Y:S02]  /*6580*/  LEA R5, R62, UR43, 0x4 ;  /* 0x0000002b3e057c11 */ /* 0x002fe4000f8e20ff */
[----:B------:R-:W1:Y:S02]  /*6590*/  SYNCS.PHASECHK.TRANS64.TRYWAIT P0, [R3+URZ+0x80], R0 ;  /* 0x00008000030075a7 */ /* 0x000e6400080011ff */
[----:B-12---:R-:W-:Y:S05]  /*65a0*/  @!P0 BRA `(.L_x_104) ;  /* 0x0000004000708947 */ /* 0x006fea0003800000 */
.L_x_196:
[----:B------:R-:W2:Y:S01]  /*65b0*/  LDS.128 R4, [R5+0x110] ;  /* 0x0001100005047984 */ /* 0x000ea20000000c00 */
        /* <DEDUP_REMOVED lines=10> */
[----:B------:R-:W-:Y:S01]  /*6660*/  PLOP3.LUT P0, PT, PT, PT, UP1, 0x80, 0x8 ;  /* 0x000000000008781c */ /* 0x000fe20003f0f018 */
[----:B------:R-:W-:Y:S11]  /*6670*/  UP2UR UR59, UPR, URZ, 0x2 ;  /* 0x00000002ff3b7883 */ /* 0x000ff60008000000 */
[----:B------:R-:W-:Y:S01]  /*6680*/  @!UPT UIADD3 URZ, UPT, UPT, URZ, URZ, URZ ;  /* 0x000000fffffff290 */ /* 0x000fe2000fffe0ff */
[----:B-1----:R-:W-:Y:S02]  /*6690*/  @P0 SHF.R.U32.HI R0, RZ, 0x10, R5 ;  /* 0x00000010ff000819 */ /* 0x002fe40000011605 */
        /* <DEDUP_REMOVED lines=13> */
[----:B------:R-:W-:Y:S02]  /*6770*/  UIMAD.WIDE.U32 UR6, UR57, UR52, URZ ;  /* 0x00000034390672a5 */ /* 0x000fe4000f8e00ff */
[----:B------:R-:W-:Y:S02]  /*6780*/  UISETP.NE.AND UP0, UPT, UR54, 0x1, UPT ;  /* 0x000000013600788c */ /* 0x000fe4000bf05270 */
[----:B------:R-:W-:Y:S02]  /*6790*/  UIMAD.WIDE.U32 UR8, UR36, UR55, URZ ;  /* 0x00000037240872a5 */ /* 0x000fe4000f8e00ff */
[----:B------:R-:W-:Y:S02]  /*67a0*/  UIMAD.WIDE.U32 UR10, UR37, UR52, URZ ;  /* 0x00000034250a72a5 */ /* 0x000fe4000f8e00ff */
[----:B------:R-:W-:Y:S02]  /*67b0*/  UISETP.NE.AND UP1, UPT, UR42, 0x1, UPT ;  /* 0x000000012a00788c */ /* 0x000fe4000bf25270 */
[----:B------:R-:W-:Y:S01]  /*67c0*/  UISETP.NE.AND UP2, UPT, UR39, 0x1, UPT ;  /* 0x000000012700788c */ /* 0x000fe2000bf45270 */
[----:B------:R-:W-:Y:S02]  /*67d0*/  UMOV UR4, UR5 ;  /* 0x0000000500047c82 */ /* 0x000fe40008000000 */
[----:B------:R-:W-:Y:S03]  /*67e0*/  USHF.R.U32.HI UR5, URZ, UR63, UR4 ;  /* 0x0000003fff057299 */ /* 0x000fe60008011604 */
[----:B------:R-:W-:Y:S02]  /*67f0*/  UMOV UR4, UR7 ;  /* 0x0000000700047c82 */ /* 0x000fe40008000000 */
[----:B------:R-:W-:Y:S02]  /*6800*/  USHF.R.U32.HI UR7, URZ, UR53, UR4 ;  /* 0x00000035ff077299 */ /* 0x000fe40008011604 */
[----:B------:R-:W-:Y:S02]  /*6810*/  USEL UR4, UR56, UR5, !UP0 ;  /* 0x0000000538047287 */ /* 0x000fe4000c000000 */
[----:B------:R-:W-:Y:S01]  /*6820*/  USEL UR7, UR57, UR7, !UP1 ;  /* 0x0000000739077287 */ /* 0x000fe2000c800000 */
[----:B------:R-:W-:Y:S01]  /*6830*/  UMOV UR5, UR9 ;  /* 0x0000000900057c82 */ /* 0x000fe20008000000 */
[----:B------:R-:W-:Y:S02]  /*6840*/  UIMAD.WIDE.U32 UR8, UR4, UR40, URZ ;  /* 0x00000028040872a5 */ /* 0x000fe4000f8e00ff */
[----:B------:R-:W-:Y:S03]  /*6850*/  USHF.R.U32.HI UR6, URZ, UR63, UR5 ;  /* 0x0000003fff067299 */ /* 0x000fe60008011605 */
[----:B------:R-:W-:Y:S01]  /*6860*/  UMOV UR5, UR11 ;  /* 0x0000000b00057c82 */ /* 0x000fe20008000000 */
[----:B------:R-:W-:Y:S02]  /*6870*/  UIMAD.WIDE.U32 UR10, UR7, UR40, URZ ;  /* 0x00000028070a72a5 */ /* 0x000fe4000f8e00ff */
[----:B------:R-:W-:Y:S02]  /*6880*/  USHF.R.U32.HI UR12, URZ, UR53, UR5 ;  /* 0x00000035ff0c7299 */ /* 0x000fe40008011605 */
[----:B------:R-:W-:Y:S01]  /*6890*/  USEL UR6, UR36, UR6, !UP0 ;  /* 0x0000000624067287 */ /* 0x000fe2000c000000 */
[----:B------:R-:W-:Y:S02]  /*68a0*/  UMOV UR5, UR9 ;  /* 0x0000000900057c82 */ /* 0x000fe40008000000 */
[----:B------:R-:W-:Y:S01]  /*68b0*/  UMOV UR10, UR11 ;  /* 0x0000000b000a7c82 */ /* 0x000fe20008000000 */
[----:B------:R-:W-:Y:S02]  /*68c0*/  @UP2 USHF.R.U32.HI UR4, URZ, UR41, UR5 ;  /* 0x00000029ff042299 */ /* 0x000fe40008011605 */
[----:B------:R-:W-:Y:S02]  /*68d0*/  @UP2 USHF.R.U32.HI UR7, URZ, UR41, UR10 ;  /* 0x00000029ff072299 */ /* 0x000fe4000801160a */
[----:B------:R-:W-:Y:S02]  /*68e0*/  UIMAD UR4, UR39, UR4, URZ ;  /* 0x00000004270472a4 */ /* 0x000fe4000f8e02ff */
[----:B------:R-:W-:Y:S02]  /*68f0*/  UIMAD.WIDE.U32 UR10, UR6, UR40, URZ ;  /* 0x00000028060a72a5 */ /* 0x000fe4000f8e00ff */
[----:B------:R-:W-:Y:S02]  /*6900*/  USEL UR5, UR37, UR12, !UP1 ;  /* 0x0000000c25057287 */ /* 0x000fe4000c800000 */
[----:B------:R-:W-:Y:S02]  /*6910*/  UIMAD UR8, UR39, UR7, URZ ;  /* 0x00000007270872a4 */ /* 0x000fe4000f8e02ff */
[----:B------:R-:W-:Y:S03]  /*6920*/  UISETP.GE.AND UP0, UPT, UR6, UR4, UPT ;  /* 0x000000040600728c */ /* 0x000fe6000bf06270 */
[----:B------:R-:W-:Y:S01]  /*6930*/  UMOV UR4, UR11 ;  /* 0x0000000b00047c82 */ /* 0x000fe20008000000 */
[----:B------:R-:W-:Y:S02]  /*6940*/  UISETP.GE.OR UP0, UPT, UR5, UR8, UP0 ;  /* 0x000000080500728c */ /* 0x000fe40008706670 */
[----:B------:R-:W-:Y:S02]  /*6950*/  USHF.R.U32.HI UR4, URZ, UR41, UR4 ;  /* 0x00000029ff047299 */ /* 0x000fe40008011604 */
[----:B------:R-:W-:Y:S02]  /*6960*/  UIMAD.WIDE.U32 UR8, UR5, UR40, URZ ;  /* 0x00000028050872a5 */ /* 0x000fe4000f8e00ff */
[----:B------:R-:W-:Y:S02]  /*6970*/  USEL UR11, UR6, UR4, !UP2 ;  /* 0x00000004060b7287 */ /* 0x000fe4000d000000 */
[----:B------:R-:W-:Y:S02]  /*6980*/  UIADD3 UR8, UPT, UPT, -UR5, URZ, URZ ;  /* 0x000000ff05087290 */ /* 0x000fe4000fffe1ff */
[----:B------:R-:W-:Y:S01]  /*6990*/  UIADD3 UR10, UPT, UPT, -UR11, URZ, URZ ;  /* 0x000000ff0b0a7290 */ /* 0x000fe2000fffe1ff */
[----:B------:R-:W-:Y:S01]  /*69a0*/  @!UP0 UMOV UR4, UR9 ;  /* 0x0000000900048c82 */ /* 0x000fe20008000000 */
[----:B------:R-:W-:Y:S02]  /*69b0*/  UIADD3 UR9, UPT, UPT, -UR6, URZ, URZ ;  /* 0x000000ff06097290 */ /* 0x000fe4000fffe1ff */
[----:B------:R-:W-:Y:S02]  /*69c0*/  @!UP0 USHF.R.U32.HI UR4, URZ, UR41, UR4 ;  /* 0x00000029ff048299 */ /* 0x000fe40008011604 */
[----:B------:R-:W-:Y:S02]  /*69d0*/  UIMAD UR10, UR39, UR10, UR6 ;  /* 0x0000000a270a72a4 */ /* 0x000fe4000f8e0206 */
[----:B------:R-:W-:Y:S04]  /*69e0*/  @!UP0 USEL UR4, UR5, UR4, !UP2 ;  /* 0x0000000405048287 */ /* 0x000fe8000d000000 */
[----:B------:R-:W-:Y:S02]  /*69f0*/  @!UP0 UIMAD UR10, UR7, UR10, UR4 ;  /* 0x0000000a070a82a4 */ /* 0x000fe4000f8e0204 */
[----:B------:R-:W-:Y:S02]  /*6a00*/  @!UP0 UIADD3 UR11, UPT, UPT, UR11, -UR4, URZ ;  /* 0x800000040b0b8290 */ /* 0x000fe4000fffe0ff */
[----:B------:R-:W-:Y:S02]  /*6a10*/  UIMAD UR7, UR42, UR8, UR37 ;  /* 0x000000082a0772a4 */ /* 0x000fe4000f8e0225 */
[----:B------:R-:W-:Y:S02]  /*6a20*/  @!UP0 UIMAD UR6, UR11, UR39, UR5 ;  /* 0x000000270b0682a4 */ /* 0x000fe4000f8e0205 */
[----:B------:R-:W-:Y:S01]  /*6a30*/  UIMAD UR4, UR54, UR9, UR36 ;  /* 0x00000009360472a4 */ /* 0x000fe2000f8e0224 */
[----:B------:R-:W-:Y:S02]  /*6a40*/  @!UP0 UMOV UR5, UR10 ;  /* 0x0000000a00058c82 */ /* 0x000fe40008000000 */
[----:B------:R-:W-:Y:S02]  /*6a50*/  UIMAD UR37, UR5, UR42, UR7 ;  /* 0x0000002a052572a4 */ /* 0x000fe4000f8e0207 */
[----:B------:R-:W-:Y:S11]  /*6a60*/  UIMAD UR36, UR6, UR54, UR4 ;  /* 0x00000036062472a4 */ /* 0x000ff6000f8e0204 */
[----:B------:R-:W-:Y:S01]  /*6a70*/  @!UPT UIADD3 URZ, UPT, UPT, URZ, URZ, URZ ;  /* 0x000000fffffff290 */ /* 0x000fe2000fffe0ff */
.L_x_105:
[----:B------:R-:W-:Y:S01]  /*6a80*/  UISETP.NE.AND UP0, UPT, UR38, 0x1, UPT ;  /* 0x000000012600788c */ /* 0x000fe2000bf05270 */
[----:B------:R-:W-:Y:S01]  /*6a90*/  LOP3.LUT P0, RZ, R60, 0x1b0, RZ, 0xc0, !PT ;  /* 0x000001b03cff7812 */ /* 0x000fe2000780c0ff */
[----:B------:R-:W-:Y:S01]  /*6aa0*/  USHF.L.U32 UR46, UR26, 0x6, URZ ;  /* 0x000000061a2e7899 */ /* 0x000fe200080006ff */
[----:B------:R-:W-:Y:S01]  /*6ab0*/  BSSY.RECONVERGENT B6, `(.L_x_106) ;  /* 0x0000034000067945 */ /* 0x000fe20003800200 */
[----:B------:R-:W-:Y:S01]  /*6ac0*/  USHF.L.U32 UR45, UR27, 0x7, URZ ;  /* 0x000000071b2d7899 */ /* 0x000fe200080006ff */
[----:B------:R-:W-:Y:S06]  /*6ad0*/  IADD3 R62, PT, PT, R62, 0x1, RZ ;  /* 0x000000013e3e7810 */ /* 0x000fec0007ffe0ff */
[----:B------:R-:W2:Y:S01]  /*6ae0*/  @!UP0 LDCU.128 UR12, c[0x0][0xb10] ;  /* 0x00016200ff0c87ac */ /* 0x000ea20008000c00 */
[----:B------:R-:W3:Y:S01]  /*6af0*/  @!UP0 LDCU UR5, c[0x0][0xb0c] ;  /* 0x00016180ff0587ac */ /* 0x000ee20008000800 */
[----:B------:R-:W4:Y:S01]  /*6b00*/  @!UP0 LDCU UR10, c[0x0][0xb20] ;  /* 0x00016400ff0a87ac */ /* 0x000f220008000800 */
[----:B--2---:R-:W-:Y:S02]  /*6b10*/  UIMAD.WIDE.U32 UR8, UR37, UR12, URZ ;  /* 0x0000000c250872a5 */ /* 0x004fe4000f8e00ff */
[----:B------:R-:W-:Y:S02]  /*6b20*/  UIMAD.WIDE.U32 UR6, UR36, UR15, URZ ;  /* 0x0000000f240672a5 */ /* 0x000fe4000f8e00ff */
[----:B------:R-:W-:Y:S03]  /*6b30*/  @!UP0 UISETP.NE.AND UP1, UPT, UR14, 0x1, UPT ;  /* 0x000000010e00888c */ /* 0x000fe6000bf25270 */
[----:B------:R-:W-:Y:S01]  /*6b40*/  @!UP0 UMOV UR4, UR9 ;  /* 0x0000000900048c82 */ /* 0x000fe20008000000 */
[----:B---3--:R-:W-:Y:S02]  /*6b50*/  @!UP0 UISETP.NE.AND UP2, UPT, UR5, 0x1, UPT ;  /* 0x000000010500888c */ /* 0x008fe4000bf45270 */
[----:B------:R-:W-:Y:S01]  /*6b60*/  @!UP0 USHF.R.U32.HI UR4, URZ, UR13, UR4 ;  /* 0x0000000dff048299 */ /* 0x000fe20008011604 */
[----:B------:R-:W-:Y:S02]  /*6b70*/  @!UP0 UMOV UR6, UR7 ;  /* 0x0000000700068c82 */ /* 0x000fe40008000000 */
[----:B----4-:R-:W-:Y:S02]  /*6b80*/  @!UP0 USHF.R.U32.HI UR6, URZ, UR10, UR6 ;  /* 0x0000000aff068299 */ /* 0x010fe40008011606 */
[----:B------:R-:W-:Y:S02]  /*6b90*/  @!UP0 USEL UR7, UR37, UR4, !UP2 ;  /* 0x0000000425078287 */ /* 0x000fe4000d000000 */
[----:B------:R-:W-:Y:S04]  /*6ba0*/  @!UP0 USEL UR6, UR36, UR6, !UP1 ;  /* 0x0000000624068287 */ /* 0x000fe8000c800000 */
[----:B------:R-:W-:Y:S02]  /*6bb0*/  @!UP0 UIADD3 UR4, UPT, UPT, -UR7, UR6, URZ ;  /* 0x0000000607048290 */ /* 0x000fe4000fffe1ff */
[----:B------:R-:W-:Y:S02]  /*6bc0*/  @!UP0 UIADD3 UR6, UPT, UPT, UR7, -UR6, URZ ;  /* 0x8000000607068290 */ /* 0x000fe4000fffe0ff */
[----:B------:R-:W-:Y:S02]  /*6bd0*/  @!UP0 UIMAD UR37, UR4, UR5, UR37 ;  /* 0x00000005042582a4 */ /* 0x000fe4000f8e0225 */
[----:B------:R-:W-:Y:S01]  /*6be0*/  @!UP0 UIMAD UR36, UR6, UR14, UR36 ;  /* 0x0000000e062482a4 */ /* 0x000fe2000f8e0224 */
[----:B------:R-:W-:Y:S11]  /*6bf0*/  @!P0 BRA `(.L_x_107) ;  /* 0x00000000007c8947 */ /* 0x000ff60003800000 */
[----:B------:R-:W2:Y:S01]  /*6c00*/  LDCU.64 UR8, c[0x4][0x80] ;  /* 0x01001000ff0877ac */ /* 0x000ea20008000a00 */
[----:B------:R-:W-:Y:S01]  /*6c10*/  MOV R2, 0x0 ;  /* 0x0000000000027802 */ /* 0x000fe20000000f00 */
[----:B------:R-:W-:Y:S02]  /*6c20*/  HFMA2 R12, -RZ, RZ, 0, 5.9604644775390625e-08 ;  /* 0x00000001ff0c7431 */ /* 0x000fe400000001ff */
[----:B------:R-:W-:Y:S01]  /*6c30*/  IMAD.MOV.U32 R8, RZ, RZ, 0x70 ;  /* 0x00000070ff087424 */ /* 0x000fe200078e00ff */
[----:B------:R3:W4:Y:S01]  /*6c40*/  LDC.64 R14, c[0x4][R2] ;  /* 0x01000000020e7b82 */ /* 0x0007220000000a00 */
[----:B------:R-:W1:Y:S01]  /*6c50*/  LDCU.64 UR6, c[0x4][0x88] ;  /* 0x01001100ff0677ac */ /* 0x000e620008000a00 */
[----:B------:R-:W-:Y:S01]  /*6c60*/  IMAD.MOV.U32 R13, RZ, RZ, RZ ;  /* 0x000000ffff0d7224 */ /* 0x000fe200078e00ff */
[----:B------:R-:W1:Y:S01]  /*6c70*/  LDCU.64 UR4, c[0x4][0x8] ;  /* 0x01000100ff0477ac */ /* 0x000e620008000a00 */
[----:B--2---:R-:W-:Y:S01]  /*6c80*/  MOV R5, UR9 ;  /* 0x0000000900057c02 */ /* 0x004fe20008000f00 */
[----:B------:R-:W-:Y:S01]  /*6c90*/  IMAD.U32 R4, RZ, RZ, UR8 ;  /* 0x00000008ff047e24 */ /* 0x000fe2000f8e00ff */
[----:B-1----:R-:W-:Y:S01]  /*6ca0*/  MOV R7, UR7 ;  /* 0x0000000700077c02 */ /* 0x002fe20008000f00 */
[----:B------:R-:W-:Y:S01]  /*6cb0*/  IMAD.U32 R6, RZ, RZ, UR6 ;  /* 0x00000006ff067e24 */ /* 0x000fe2000f8e00ff */
[----:B------:R-:W-:Y:S01]  /*6cc0*/  MOV R11, UR5 ;  /* 0x00000005000b7c02 */ /* 0x000fe20008000f00 */
[----:B------:R-:W-:Y:S02]  /*6cd0*/  IMAD.U32 R10, RZ, RZ, UR4 ;  /* 0x00000004ff0a7e24 */ /* 0x000fe4000f8e00ff */
[----:B------:R-:W-:Y:S07]  /*6ce0*/  LEPC R20, `(.L_x_108) ;  /* 0x000000001014794e */ /* 0x000fee0000000000 */
[----:B---345:R-:W-:Y:S05]  /*6cf0*/  CALL.ABS.NOINC R14 ;  /* 0x000000000e007343 */ /* 0x038fea0003c00000 */
.L_x_108:
[----:B------:R-:W1:Y:S01]  /*6d00*/  LDCU.64 UR8, c[0x4][0x80] ;  /* 0x01001000ff0877ac */ /* 0x000e620008000a00 */
[----:B------:R-:W2:Y:S01]  /*6d10*/  LDC.64 R2, c[0x4][R2] ;  /* 0x0100000002027b82 */ /* 0x000ea20000000a00 */
[----:B------:R-:W-:Y:S02]  /*6d20*/  HFMA2 R12, -RZ, RZ, 0, 5.9604644775390625e-08 ;  /* 0x00000001ff0c7431 */ /* 0x000fe400000001ff */
[----:B------:R-:W-:Y:S02]  /*6d30*/  IMAD.MOV.U32 R8, RZ, RZ, 0x70 ;  /* 0x00000070ff087424 */ /* 0x000fe400078e00ff */
[----:B------:R-:W-:Y:S01]  /*6d40*/  IMAD.MOV.U32 R13, RZ, RZ, RZ ;  /* 0x000000ffff0d7224 */ /* 0x000fe200078e00ff */
[----:B------:R-:W3:Y:S01]  /*6d50*/  LDCU.64 UR6, c[0x4][0x88] ;  /* 0x01001100ff0677ac */ /* 0x000ee20008000a00 */
[----:B------:R-:W4:Y:S01]  /*6d60*/  LDCU.64 UR4, c[0x4][0x8] ;  /* 0x01000100ff0477ac */ /* 0x000f220008000a00 */
[----:B-1----:R-:W-:Y:S02]  /*6d70*/  MOV R4, UR8 ;  /* 0x0000000800047c02 */ /* 0x002fe40008000f00 */
[----:B------:R-:W-:Y:S02]  /*6d80*/  MOV R5, UR9 ;  /* 0x0000000900057c02 */ /* 0x000fe40008000f00 */
[----:B---3--:R-:W-:Y:S01]  /*6d90*/  MOV R7, UR7 ;  /* 0x0000000700077c02 */ /* 0x008fe20008000f00 */
[----:B------:R-:W-:Y:S01]  /*6da0*/  IMAD.U32 R6, RZ, RZ, UR6 ;  /* 0x00000006ff067e24 */ /* 0x000fe2000f8e00ff */
[----:B----4-:R-:W-:Y:S01]  /*6db0*/  MOV R11, UR5 ;  /* 0x00000005000b7c02 */ /* 0x010fe20008000f00 */
[----:B------:R-:W-:Y:S02]  /*6dc0*/  IMAD.U32 R10, RZ, RZ, UR4 ;  /* 0x00000004ff0a7e24 */ /* 0x000fe4000f8e00ff */
[----:B------:R-:W-:Y:S07]  /*6dd0*/  LEPC R20, `(.L_x_107) ;  /* 0x000000001014794e */ /* 0x000fee0000000000 */
[----:B--2---:R-:W-:Y:S05]  /*6de0*/  CALL.ABS.NOINC R2 ;  /* 0x0000000002007343 */ /* 0x004fea0003c00000 */
.L_x_107:
[----:B------:R-:W-:Y:S05]  /*6df0*/  BSYNC.RECONVERGENT B6 ;  /* 0x0000000000067941 */ /* 0x000fea0003800200 */
.L_x_106:
[----:B------:R-:W-:Y:S01]  /*6e00*/  R2UR UR5, R73 ;  /* 0x00000000490572ca */ /* 0x000fe200000e0000 */
[----:B------:R-:W-:Y:S01]  /*6e10*/  UISETP.NE.AND UP2, UPT, UR61, URZ, UPT ;  /* 0x000000ff3d00728c */ /* 0x000fe2000bf45270 */
[----:B------:R-:W-:Y:S02]  /*6e20*/  R2UR UR4, R72 ;  /* 0x00000000480472ca */ /* 0x000fe400000e0000 */
[----:B------:R-:W-:Y:S02]  /*6e30*/  ISETP.NE.U32.AND P4, PT, R54, RZ, PT ;  /* 0x000000ff3600720c */ /* 0x000fe40003f85070 */
[----:B------:R-:W-:Y:S02]  /*6e40*/  ISETP.NE.U32.AND P2, PT, RZ, UR50, PT ;  /* 0x00000032ff007c0c */ /* 0x000fe4000bf45070 */
[----:B------:R-:W-:Y:S02]  /*6e50*/  PLOP3.LUT P1, PT, PT, PT, UP2, 0x80, 0x8 ;  /* 0x000000000008781c */ /* 0x000fe40003f2f028 */
[----:B------:R-:W-:Y:S02]  /*6e60*/  ISETP.NE.AND.EX P4, PT, R55, RZ, PT, P4 ;  /* 0x000000ff3700720c */ /* 0x000fe40003f85340 */
[----:B------:R-:W-:Y:S01]  /*6e70*/  ISETP.NE.AND.EX P2, PT, RZ, UR51, PT, P2 ;  /* 0x00000033ff007c0c */ /* 0x000fe2000bf45320 */
[----:B------:R-:W-:Y:S04]  /*6e80*/  UISETP.NE.U32.AND UP0, UPT, UR5, URZ, UPT ;  /* 0x000000ff0500728c */ /* 0x000fe8000bf05070 */
[----:B------:R-:W-:Y:S02]  /*6e90*/  UISETP.NE.AND.EX UP1, UPT, UR4, URZ, UPT, UP0 ;  /* 0x000000ff0400728c */ /* 0x000fe4000bf25300 */
[----:B------:R-:W-:Y:S02]  /*6ea0*/  UPLOP3.LUT UP0, UPT, UPT, UPT, UPT, 0x40, 0x4 ;  /* 0x000000000004789c */ /* 0x000fe40003f0e870 */
[----:B------:R-:W-:Y:S06]  /*6eb0*/  @UP2 UPLOP3.LUT UP0, UPT, UPT, UPT, UP1, 0x80, 0x8 ;  /* 0x000000000008289c */ /* 0x000fec0003f0f010 */
[----:B------:R-:W-:Y:S01]  /*6ec0*/  PLOP3.LUT P0, PT, PT, PT, UP0, 0x80, 0x8 ;  /* 0x000000000008781c */ /* 0x000fe20003f0f008 */
[----:B------:R-:W-:Y:S01]  /*6ed0*/  @!UPT UIADD3 URZ, UPT, UPT, URZ, URZ, URZ ;  /* 0x000000fffffff290 */ /* 0x000fe2000fffe0ff */
[----:B------:R-:W-:Y:S11]  /*6ee0*/  BRA.U !UP1, `(.L_x_109) ;  /* 0x0000000109407547 */ /* 0x000ff6000b800000 */
[----:B------:R-:W-:Y:S01]  /*6ef0*/  UISETP.NE.U32.AND UP0, UPT, UR50, URZ, UPT ;  /* 0x000000ff3200728c */ /* 0x000fe2000bf05070 */
[----:B------:R-:W-:Y:S01]  /*6f00*/  R2UR UR6, R73 ;  /* 0x00000000490672ca */ /* 0x000fe200000e0000 */
[----:B------:R-:W2:Y:S01]  /*6f10*/  LDCU.64 UR8, c[0x0][0x358] ;  /* 0x00006b00ff0877ac */ /* 0x000ea20008000a00 */
[----:B------:R-:W-:Y:S02]  /*6f20*/  HFMA2 R56, -RZ, RZ, 0, 5.9604644775390625e-08 ;  /* 0x00000001ff387431 */ /* 0x000fe400000001ff */
[----:B-1----:R-:W-:Y:S01]  /*6f30*/  IMAD.MOV.U32 R0, RZ, RZ, 0x1 ;  /* 0x00000001ff007424 */ /* 0x002fe200078e00ff */
[----:B------:R-:W-:Y:S06]  /*6f40*/  UISETP.NE.AND.EX UP0, UPT, UR51, URZ, UPT, UP0 ;  /* 0x000000ff3300728c */ /* 0x000fec000bf05300 */
[----:B------:R-:W-:Y:S05]  /*6f50*/  PLOP3.LUT P3, PT, PT, PT, UP0, 0x80, 0x8 ;  /* 0x000000000008781c */ /* 0x000fea0003f6f008 */
[----:B------:R-:W1:Y:S01]  /*6f60*/  @UP0 LDCU.64 UR4, c[0x0][0x888] ;  /* 0x00011100ff0407ac */ /* 0x000e620008000a00 */
[----:B------:R-:W-:Y:S07]  /*6f70*/  @UP0 UIMAD UR6, UR60, UR6, URZ ;  /* 0x000000063c0602a4 */ /* 0x000fee000f8e02ff */
[----:B------:R-:W-:Y:S01]  /*6f80*/  @!P3 PRMT R56, R0, 0x7610, R56 ;  /* 0x000076100038b816 */ /* 0x000fe20000000038 */
[----:B-1----:R-:W-:Y:S06]  /*6f90*/  @UP0 UIMAD.WIDE UR4, UR6, 0x4, UR4 ;  /* 0x00000004060408a5 */ /* 0x002fec000f8e0204 */
[----:B------:R-:W-:Y:S02]  /*6fa0*/  IMAD.U32 R2, RZ, RZ, UR4 ;  /* 0x00000004ff027e24 */ /* 0x000fe4000f8e00ff */
[----:B------:R-:W-:Y:S03]  /*6fb0*/  IMAD.U32 R3, RZ, RZ, UR5 ;  /* 0x00000005ff037e24 */ /* 0x000fe6000f8e00ff */
[----:B------:R-:W1:Y:S02]  /*6fc0*/  @!UP0 LDCU UR4, c[0x0][0x880] ;  /* 0x00011000ff0487ac */ /* 0x000e640008000800 */
[----:B--2--5:R2:W5:Y:S02]  /*6fd0*/  @P3 LDG.E R27, desc[UR8][R2.64] ;  /* 0x00000008021b3981 */ /* 0x024564000c1e1900 */
[----:B-12---:R-:W-:Y:S02]  /*6fe0*/  @!P3 MOV R27, UR4 ;  /* 0x00000004001bbc02 */ /* 0x006fe40008000f00 */
.L_x_109:
[----:B------:R-:W-:Y:S05]  /*6ff0*/  @!P4 BRA `(.L_x_110) ;  /* 0x000000000024c947 */ /* 0x000fea0003800000 */
[----:B------:R-:W-:Y:S01]  /*7000*/  ISETP.NE.U32.AND P3, PT, R52, RZ, PT ;  /* 0x000000ff3400720c */ /* 0x000fe20003f65070 */
[----:B------:R-:W2:Y:S03]  /*7010*/  LDCU.64 UR4, c[0x0][0x358] ;  /* 0x00006b00ff0477ac */ /* 0x000ea60008000a00 */
[----:B------:R-:W-:Y:S11]  /*7020*/  ISETP.NE.AND.EX P3, PT, R53, RZ, PT, P3 ;  /* 0x000000ff3500720c */ /* 0x000ff60003f65330 */
[----:B------:R-:W-:Y:S02]  /*7030*/  @!UPT UIADD3 URZ, UPT, UPT, URZ, URZ, URZ ;  /* 0x000000fffffff290 */ /* 0x000fe4000fffe0ff */
[----:B------:R-:W3:Y:S01]  /*7040*/  @P3 LDC.64 R2, c[0x0][0x8a8] ;  /* 0x00022a00ff023b82 */ /* 0x000ee20000000a00 */
[----:B-1----:R-:W-:Y:S04]  /*7050*/  @P3 IMAD R0, R54, UR60, RZ ;  /* 0x0000003c36003c24 */ /* 0x002fe8000f8e02ff */
[----:B---3--:R-:W-:Y:S05]  /*7060*/  @P3 IMAD.WIDE R2, R0, 0x4, R2 ;  /* 0x0000000400023825 */ /* 0x008fea00078e0202 */
[----:B--2--5:R2:W5:Y:S02]  /*7070*/  @P3 LDG.E R24, desc[UR4][R2.64] ;  /* 0x0000000402183981 */ /* 0x024564000c1e1900 */
[----:B--2---:R-:W3:Y:S02]  /*7080*/  @!P3 LDC R24, c[0x0][0x8a0] ;  /* 0x00022800ff18bb82 */ /* 0x004ee40000000800 */
.L_x_110:
[----:B-----5:R-:W-:Y:S01]  /*7090*/  FSETP.NEU.AND P3, PT, R27, RZ, PT ;  /* 0x000000ff1b00720b */ /* 0x020fe20003f6d000 */
[----:B------:R-:W-:Y:S01]  /*70a0*/  BSSY B1, `(.L_x_111) ;  /* 0x0000039000017945 */ /* 0x000fe20003800000 */
[----:B------:R-:W-:Y:S01]  /*70b0*/  SEL R3, RZ, 0xffffffff, P2 ;  /* 0xffffffffff037807 */ /* 0x000fe20001000000 */
[----:B------:R-:W-:Y:S01]  /*70c0*/  IMAD.MOV.U32 R35, RZ, RZ, 0x1 ;  /* 0x00000001ff237424 */ /* 0x000fe200078e00ff */
[----:B------:R-:W-:Y:S01]  /*70d0*/  @P1 LOP3.LUT P2, RZ, R56, 0xff, RZ, 0xc0, !PT ;  /* 0x000000ff38ff1812 */ /* 0x000fe2000784c0ff */
[----:B------:R-:W-:Y:S01]  /*70e0*/  IMAD R25, R22, 0x40, R23 ;  /* 0x0000004016197824 */ /* 0x000fe200078e0217 */
[----:B------:R-:W-:Y:S01]  /*70f0*/  @P1 SEL R2, RZ, 0xffffffff, P3 ;  /* 0xffffffffff021807 */ /* 0x000fe20001800000 */
[----:B------:R-:W-:Y:S01]  /*7100*/  IMAD R63, R70, -0x10, R68 ;  /* 0xfffffff0463f7824 */ /* 0x000fe200078e0244 */
[----:B------:R-:W-:Y:S01]  /*7110*/  LOP3.LUT R66, R66, 0x1, RZ, 0x3c, !PT ;  /* 0x0000000142427812 */ /* 0x000fe200078e3cff */
[----:B------:R-:W-:Y:S01]  /*7120*/  IMAD.MOV.U32 R34, RZ, RZ, RZ ;  /* 0x000000ffff227224 */ /* 0x000fe200078e00ff */
[----:B------:R-:W-:Y:S02]  /*7130*/  @P0 SEL R2, R3, R2, !P2 ;  /* 0x0000000203020207 */ /* 0x000fe40005000000 */
[----:B------:R-:W-:Y:S02]  /*7140*/  CS2R R38, SRZ ;  /* 0x0000000000267805 */ /* 0x000fe4000001ff00 */
[----:B------:R-:W-:Y:S02]  /*7150*/  LEA R75, R22, UR43, 0x3 ;  /* 0x0000002b164b7c11 */ /* 0x000fe4000f8e18ff */
[----:B------:R-:W-:Y:S02]  /*7160*/  CS2R R36, SRZ ;  /* 0x0000000000247805 */ /* 0x000fe4000001ff00 */
[----:B------:R-:W-:Y:S02]  /*7170*/  @P1 LOP3.LUT R2, R2, 0x1, RZ, 0xc0, !PT ;  /* 0x0000000102021812 */ /* 0x000fe400078ec0ff */
[----:B------:R-:W-:Y:S02]  /*7180*/  CS2R R42, SRZ ;  /* 0x00000000002a7805 */ /* 0x000fe4000001ff00 */
[----:B-1----:R-:W-:Y:S02]  /*7190*/  SHF.L.U32 R0, R65, 0x1f, RZ ;  /* 0x0000001f41007819 */ /* 0x002fe400000006ff */
[----:B------:R-:W-:Y:S02]  /*71a0*/  CS2R R40, SRZ ;  /* 0x0000000000287805 */ /* 0x000fe4000001ff00 */
[----:B------:R-:W-:Y:S02]  /*71b0*/  ISETP.NE.U32.OR P5, PT, R2, 0x1, !P1 ;  /* 0x000000010200780c */ /* 0x000fe40004fa5470 */
[----:B------:R-:W-:Y:S02]  /*71c0*/  CS2R R46, SRZ ;  /* 0x00000000002e7805 */ /* 0x000fe4000001ff00 */
[----:B------:R-:W-:Y:S02]  /*71d0*/  PLOP3.LUT P2, PT, PT, PT, UP1, 0x80, 0x8 ;  /* 0x000000000008781c */ /* 0x000fe40003f4f018 */
[----:B------:R-:W-:Y:S02]  /*71e0*/  CS2R R44, SRZ ;  /* 0x00000000002c7805 */ /* 0x000fe4000001ff00 */
[----:B------:R-:W-:Y:S02]  /*71f0*/  LOP3.LUT P4, R61, R56, 0xff, RZ, 0xc0, !PT ;  /* 0x000000ff383d7812 */ /* 0x000fe4000788c0ff */
[----:B------:R-:W-:Y:S02]  /*7200*/  CS2R R50, SRZ ;  /* 0x0000000000327805 */ /* 0x000fe4000001ff00 */
[----:B------:R-:W-:Y:S02]  /*7210*/  SEL R2, RZ, 0xffffffff, P3 ;  /* 0xffffffffff027807 */ /* 0x000fe40001800000 */
[----:B------:R-:W-:Y:S02]  /*7220*/  CS2R R48, SRZ ;  /* 0x0000000000307805 */ /* 0x000fe4000001ff00 */
[----:B------:R-:W-:Y:S02]  /*7230*/  P2R R74, PR, RZ, 0x20 ;  /* 0x00000020ff4a7803 */ /* 0x000fe40000000000 */
[----:B------:R-:W-:Y:S02]  /*7240*/  @P5 SHF.L.U32 R4, R66, 0x1f, RZ ;  /* 0x0000001f42045819 */ /* 0x000fe400000006ff */
[----:B------:R-:W-:Y:S02]  /*7250*/  @P2 SEL R2, R3, R2, !P4 ;  /* 0x0000000203022207 */ /* 0x000fe40006000000 */
[----:B------:R-:W1:Y:S02]  /*7260*/  @P5 SYNCS.PHASECHK.TRANS64.TRYWAIT P1, [UR43+0x30], R4 ;  /* 0x00003004ff0055a7 */ /* 0x000e64000802112b */
[----:B------:R-:W-:Y:S04]  /*7270*/  LOP3.LUT R2, R2, 0x1, RZ, 0xc0, !PT ;  /* 0x0000000102027812 */ /* 0x000fe800078ec0ff */
[----:B------:R-:W-:Y:S04]  /*7280*/  ISETP.NE.U32.AND P2, PT, R2, 0x1, PT ;  /* 0x000000010200780c */ /* 0x000fe80003f45070 */
[----:B------:R-:W-:Y:S01]  /*7290*/  P2R R76, PR, RZ, 0x4 ;  /* 0x00000004ff4c7803 */ /* 0x000fe20000000000 */
[----:B------:R2:W4:Y:S01]  /*72a0*/  SYNCS.PHASECHK.TRANS64.TRYWAIT P0, [R75+URZ+0xa0], R0 ;  /* 0x0000a0004b0075a7 */ /* 0x00052200080011ff */
[----:B-1----:R-:W-:Y:S01]  /*72b0*/  @P5 SEL R35, RZ, 0x1, !P1 ;  /* 0x00000001ff235807 */ /* 0x002fe20004800000 */
[----:B--2---:R-:W-:Y:S06]  /*72c0*/  @!P5 BRA `(.L_x_112) ;  /* 0x000000000058d947 */ /* 0x004fec0003800000 */
[----:B------:R-:W-:Y:S01]  /*72d0*/  IMAD.MOV.U32 R39, RZ, RZ, RZ ;  /* 0x000000ffff277224 */ /* 0x000fe200078e00ff */
[----:B------:R-:W-:Y:S01]  /*72e0*/  ISETP.NE.AND P1, PT, R35, RZ, PT ;  /* 0x000000ff2300720c */ /* 0x000fe20003f25270 */
[----:B------:R-:W-:Y:S01]  /*72f0*/  BSSY B0, `(.L_x_113) ;  /* 0x000000c000007945 */ /* 0x000fe20003800000 */
[----:B------:R-:W-:Y:S02]  /*7300*/  CS2R R50, SRZ ;  /* 0x0000000000327805 */ /* 0x000fe4000001ff00 */
[----:B------:R-:W-:Y:S02]  /*7310*/  CS2R R48, SRZ ;  /* 0x0000000000307805 */ /* 0x000fe4000001ff00 */
[----:B------:R-:W-:Y:S02]  /*7320*/  CS2R R46, SRZ ;  /* 0x00000000002e7805 */ /* 0x000fe4000001ff00 */
[----:B------:R-:W-:Y:S02]  /*7330*/  CS2R R44, SRZ ;  /* 0x00000000002c7805 */ /* 0x000fe4000001ff00 */
[----:B------:R-:W-:Y:S02]  /*7340*/  CS2R R42, SRZ ;  /* 0x00000000002a7805 */ /* 0x000fe4000001ff00 */
[----:B------:R-:W-:Y:S02]  /*7350*/  CS2R R40, SRZ ;  /* 0x0000000000287805 */ /* 0x000fe4000001ff00 */
[----:B------:R-:W-:Y:S01]  /*7360*/  CS2R R36, SRZ ;  /* 0x0000000000247805 */ /* 0x000fe2000001ff00 */
[----:B------:R-:W-:Y:S06]  /*7370*/  @P1 BRA `(.L_x_114) ;  /* 0x00000000000c1947 */ /* 0x000fec0003800000 */
[----:B------:R-:W-:Y:S04]  /*7380*/  SHF.L.U32 R3, R66, 0x1f, RZ ;  /* 0x0000001f42037819 */ /* 0x000fe800000006ff */
[----:B------:R-:W1:Y:S02]  /*7390*/  SYNCS.PHASECHK.TRANS64.TRYWAIT P1, [UR43+0x30], R3 ;  /* 0x00003003ff0075a7 */ /* 0x000e64000802112b */
[----:B-1----:R-:W-:Y:S05]  /*73a0*/  @!P1 BRA `(.L_x_115) ;  /* 0x0000003400049947 */ /* 0x002fea0003800000 */
.L_x_114:
[----:B------:R-:W-:Y:S05]  /*73b0*/  BSYNC B0 ;  /* 0x0000000000007941 */ /* 0x000fea0003800000 */
.L_x_113:
[----:B------:R-:W-:Y:S01]  /*73c0*/  ISETP.NE.AND P1, PT, R76, RZ, PT ;  /* 0x000000ff4c00720c */ /* 0x000fe20003f25270 */
[----:B------:R-:W-:Y:S11]  /*73d0*/  HFMA2 R34, -RZ, RZ, 0, 5.9604644775390625e-08 ;  /* 0x00000001ff227431 */ /* 0x000ff600000001ff */
[----:B------:R-:W-:Y:S01]  /*73e0*/  @!UPT UIADD3 URZ, UPT, UPT, URZ, URZ, URZ ;  /* 0x000000fffffff290 */ /* 0x000fe2000fffe0ff */
[----:B------:R2:W1:Y:S04]  /*73f0*/  @P1 LDS.128 R48, [R69] ;  /* 0x0000000045301984 */ /* 0x0004680000000c00 */
[----:B------:R2:W1:Y:S04]  /*7400*/  @P1 LDS.128 R44, [R68+0x10] ;  /* 0x00001000442c1984 */ /* 0x0004680000000c00 */
[----:B------:R2:W1:Y:S04]  /*7410*/  @P1 LDS.128 R40, [R67+0x20] ;  /* 0x0000200043281984 */ /* 0x0004680000000c00 */
[----:B------:R2:W1:Y:S02]  /*7420*/  @P1 LDS.128 R36, [R63+0x30] ;  /* 0x000030003f241984 */ /* 0x0004640000000c00 */
.L_x_112:
[----:B------:R-:W-:Y:S05]  /*7430*/  BSYNC B1 ;  /* 0x0000000000017941 */ /* 0x000fea0003800000 */
.L_x_111:
[----:B-1----:R-:W-:Y:S04]  /*7440*/  SHF.R.U32.HI R2, RZ, 0x15, R25 ;  /* 0x00000015ff027819 */ /* 0x002fe80000011619 */
[----:B------:R-:W-:Y:S01]  /*7450*/  LOP3.LUT P1, RZ, R2, 0x3, R57, 0x48, !PT ;  /* 0x0000000302ff7812 */ /* 0x000fe20007824839 */
[----:B------:R-:W-:Y:S01]  /*7460*/  @!UPT UIADD3 URZ, UPT, UPT, URZ, URZ, URZ ;  /* 0x000000fffffff290 */ /* 0x000fe2000fffe0ff */
[----:B----4-:R-:W-:Y:S11]  /*7470*/  @P0 BRA `(.L_x_116) ;  /* 0x0000000000080947 */ /* 0x010ff60003800000 */
[----:B------:R-:W1:Y:S02]  /*7480*/  SYNCS.PHASECHK.TRANS64.TRYWAIT P0, [R75+URZ+0xa0], R0 ;  /* 0x0000a0004b0075a7 */ /* 0x000e6400080011ff */
[----:B-1----:R-:W-:Y:S05]  /*7490*/  @!P0 BRA `(.L_x_117) ;  /* 0x0000003000e08947 */ /* 0x002fea0003800000 */
.L_x_116:
[----:B------:R-:W-:Y:S05]  /*74a0*/  @!P1 BRA `(.L_x_118) ;  /* 0x0000000000409947 */ /* 0x000fea0003800000 */
[----:B------:R-:W4:Y:S01]  /*74b0*/  LDCU.64 UR8, c[0x4][0x70] ;  /* 0x01000e00ff0877ac */ /* 0x000f220008000a00 */
[----:B------:R-:W-:Y:S01]  /*74c0*/  MOV R3, 0x0 ;  /* 0x0000000000037802 */ /* 0x000fe20000000f00 */
[----:B------:R-:W-:Y:S02]  /*74d0*/  HFMA2 R12, -RZ, RZ, 0, 5.9604644775390625e-08 ;  /* 0x00000001ff0c7431 */ /* 0x000fe400000001ff */
[----:B------:R-:W-:Y:S02]  /*74e0*/  IMAD.MOV.U32 R8, RZ, RZ, 0x192 ;  /* 0x00000192ff087424 */ /* 0x000fe400078e00ff */
[----:B------:R-:W-:Y:S01]  /*74f0*/  IMAD.MOV.U32 R13, RZ, RZ, RZ ;  /* 0x000000ffff0d7224 */ /* 0x000fe200078e00ff */
[----:B------:R-:W5:Y:S01]  /*7500*/  LDCU.64 UR6, c[0x4][0x78] ;  /* 0x01000f00ff0677ac */ /* 0x000f620008000a00 */
[----:B------:R-:W1:Y:S01]  /*7510*/  LDC.64 R2, c[0x4][R3] ;  /* 0x0100000003027b82 */ /* 0x000e620000000a00 */
[----:B------:R-:W2:Y:S01]  /*7520*/  LDCU.64 UR4, c[0x4][0x10] ;  /* 0x01000200ff0477ac */ /* 0x000ea20008000a00 */
[----:B----4-:R-:W-:Y:S01]  /*7530*/  MOV R5, UR9 ;  /* 0x0000000900057c02 */ /* 0x010fe20008000f00 */
[----:B------:R-:W-:Y:S01]  /*7540*/  IMAD.U32 R4, RZ, RZ, UR8 ;  /* 0x00000008ff047e24 */ /* 0x000fe2000f8e00ff */
[----:B-----5:R-:W-:Y:S01]  /*7550*/  MOV R7, UR7 ;  /* 0x0000000700077c02 */ /* 0x020fe20008000f00 */
[----:B------:R-:W-:Y:S01]  /*7560*/  IMAD.U32 R6, RZ, RZ, UR6 ;  /* 0x00000006ff067e24 */ /* 0x000fe2000f8e00ff */
[----:B--2---:R-:W-:Y:S01]  /*7570*/  MOV R11, UR5 ;  /* 0x00000005000b7c02 */ /* 0x004fe20008000f00 */
[----:B------:R-:W-:Y:S02]  /*7580*/  IMAD.U32 R10, RZ, RZ, UR4 ;  /* 0x00000004ff0a7e24 */ /* 0x000fe4000f8e00ff */
[----:B------:R-:W-:Y:S07]  /*7590*/  LEPC R20, `(.L_x_118) ;  /* 0x000000001014794e */ /* 0x000fee0000000000 */
[----:B-1-3--:R-:W-:Y:S05]  /*75a0*/  CALL.ABS.NOINC R2 ;  /* 0x0000000002007343 */ /* 0x00afea0003c00000 */
.L_x_118:
[----:B------:R-:W-:Y:S01]  /*75b0*/  LOP3.LUT R20, R48, 0xffffe000, RZ, 0xc0, !PT ;  /* 0xffffe00030147812 */ /* 0x000fe200078ec0ff */
[----:B------:R-:W-:Y:S05]  /*75c0*/  WARPSYNC.ALL ;  /* 0x0000000000007948 */ /* 0x000fea0003800000 */
[----:B------:R-:W-:Y:S01]  /*75d0*/  R2UR UR4, R25 ;  /* 0x00000000190472ca */ /* 0x000fe200000e0000 */
[----:B------:R-:W-:Y:S01]  /*75e0*/  BSSY.RECONVERGENT B0, `(.L_x_119) ;  /* 0x000005d000007945 */ /* 0x000fe20003800200 */
[----:B------:R-:W-:Y:S02]  /*75f0*/  LOP3.LUT R21, R49, 0xffffe000, RZ, 0xc0, !PT ;  /* 0xffffe00031157812 */ /* 0x000fe400078ec0ff */
[----:B------:R-:W-:Y:S02]  /*7600*/  LOP3.LUT R26, R50, 0xffffe000, RZ, 0xc0, !PT ;  /* 0xffffe000321a7812 */ /* 0x000fe400078ec0ff */
[----:B------:R-:W-:Y:S02]  /*7610*/  LOP3.LUT R33, R44, 0xffffe000, RZ, 0xc0, !PT ;  /* 0xffffe0002c217812 */ /* 0x000fe400078ec0ff */
[----:B------:R-:W-:Y:S05]  /*7620*/  ISETP.NE.AND P0, PT, R71, RZ, PT ;  /* 0x000000ff4700720c */ /* 0x000fea0003f05270 */
[----:B------:R-:W1:Y:S02]  /*7630*/  LDTM.x16 R4, tmem[UR4] ;  /* 0x00000004000479ee */ /* 0x000e640008240000 */
[C---:B-1-3--:R-:W-:Y:S01]  /*7640*/  FMUL R0, R24.reuse, R4 ;  /* 0x0000000418007220 */ /* 0x04afe20000400000 */
[C---:B------:R-:W-:Y:S01]  /*7650*/  FMUL R2, R24.reuse, R5 ;  /* 0x0000000518027220 */ /* 0x040fe20000400000 */
[C---:B------:R-:W-:Y:S01]  /*7660*/  FMUL R3, R24.reuse, R6 ;  /* 0x0000000618037220 */ /* 0x040fe20000400000 */
[----:B------:R-:W-:Y:S01]  /*7670*/  FMUL R7, R24, R7 ;  /* 0x0000000718077220 */ /* 0x000fe20000400000 */
[----:B------:R-:W-:Y:S01]  /*7680*/  FFMA R28, R27, R20, R0 ;  /* 0x000000141b1c7223 */ /* 0x000fe20000000000 */
[----:B------:R-:W-:Y:S01]  /*7690*/  LOP3.LUT R20, R51, 0xffffe000, RZ, 0xc0, !PT ;  /* 0xffffe00033147812 */ /* 0x000fe200078ec0ff */
[C---:B------:R-:W-:Y:S01]  /*76a0*/  FFMA R29, R27.reuse, R21, R2 ;  /* 0x000000151b1d7223 */ /* 0x040fe20000000002 */
[----:B------:R-:W-:Y:S01]  /*76b0*/  LOP3.LUT R21, R46, 0xffffe000, RZ, 0xc0, !PT ;  /* 0xffffe0002e157812 */ /* 0x000fe200078ec0ff */
[----:B------:R-:W-:Y:S01]  /*76c0*/  FFMA R30, R27, R26, R3 ;  /* 0x0000001a1b1e7223 */ /* 0x000fe20000000003 */
[----:B------:R-:W-:Y:S01]  /*76d0*/  LOP3.LUT R26, R45, 0xffffe000, RZ, 0xc0, !PT ;  /* 0xffffe0002d1a7812 */ /* 0x000fe200078ec0ff */
[----:B------:R-:W-:Y:S01]  /*76e0*/  FFMA R31, R27, R20, R7 ;  /* 0x000000141b1f7223 */ /* 0x000fe20000000007 */
[----:B------:R-:W-:Y:S01]  /*76f0*/  LOP3.LUT R20, R47, 0xffffe000, RZ, 0xc0, !PT ;  /* 0xffffe0002f147812 */ /* 0x000fe200078ec0ff */
[C---:B------:R-:W-:Y:S01]  /*7700*/  FMUL R4, R24.reuse, R8 ;  /* 0x0000000818047220 */ /* 0x040fe20000400000 */
[----:B------:R-:W-:Y:S01]  /*7710*/  F2FP.TF32.F32.PACK_B R28, R28 ;  /* 0x0000001cff1c723e */ /* 0x000fe200024050ff */
[C---:B------:R-:W-:Y:S01]  /*7720*/  FMUL R5, R24.reuse, R9 ;  /* 0x0000000918057220 */ /* 0x040fe20000400000 */
[----:B------:R-:W-:Y:S01]  /*7730*/  F2FP.TF32.F32.PACK_B R29, R29 ;  /* 0x0000001dff1d723e */ /* 0x000fe200024050ff */
[C---:B------:R-:W-:Y:S01]  /*7740*/  FMUL R6, R24.reuse, R10 ;  /* 0x0000000a18067220 */ /* 0x040fe20000400000 */
[----:B------:R-:W-:Y:S01]  /*7750*/  FMUL R11, R24, R11 ;  /* 0x0000000b180b7220 */ /* 0x000fe20000400000 */
[----:B------:R-:W-:Y:S01]  /*7760*/  F2FP.TF32.F32.PACK_B R30, R30 ;  /* 0x0000001eff1e723e */ /* 0x000fe200024050ff */
[C---:B------:R-:W-:Y:S01]  /*7770*/  FFMA R4, R27.reuse, R33, R4 ;  /* 0x000000211b047223 */ /* 0x040fe20000000004 */
[----:B------:R-:W-:Y:S01]  /*7780*/  F2FP.TF32.F32.PACK_B R31, R31 ;  /* 0x0000001fff1f723e */ /* 0x000fe200024050ff */
[C---:B------:R-:W-:Y:S01]  /*7790*/  FFMA R5, R27.reuse, R26, R5 ;  /* 0x0000001a1b057223 */ /* 0x040fe20000000005 */
[C---:B------:R-:W-:Y:S01]  /*77a0*/  FFMA R6, R27.reuse, R21, R6 ;  /* 0x000000151b067223 */ /* 0x040fe20000000006 */
[----:B------:R-:W-:Y:S01]  /*77b0*/  FFMA R7, R27, R20, R11 ;  /* 0x000000141b077223 */ /* 0x000fe2000000000b */
[----:B------:R-:W-:Y:S01]  /*77c0*/  LOP3.LUT R33, R40, 0xffffe000, RZ, 0xc0, !PT ;  /* 0xffffe00028217812 */ /* 0x000fe200078ec0ff */
[----:B------:R1:W-:Y:S01]  /*77d0*/  STS.128 [R69], R28 ;  /* 0x0000001c45007388 */ /* 0x0003e20000000c00 */
[----:B------:R-:W-:Y:S01]  /*77e0*/  LOP3.LUT R26, R41, 0xffffe000, RZ, 0xc0, !PT ;  /* 0xffffe000291a7812 */ /* 0x000fe200078ec0ff */
[C---:B------:R-:W-:Y:S01]  /*77f0*/  FMUL R8, R24.reuse, R12 ;  /* 0x0000000c18087220 */ /* 0x040fe20000400000 */
[----:B------:R-:W-:Y:S01]  /*7800*/  FMUL R9, R24, R13 ;  /* 0x0000000d18097220 */ /* 0x000fe20000400000 */
[----:B------:R-:W-:Y:S01]  /*7810*/  LOP3.LUT R21, R42, 0xffffe000, RZ, 0xc0, !PT ;  /* 0xffffe0002a157812 */ /* 0x000fe200078ec0ff */
[C---:B------:R-:W-:Y:S01]  /*7820*/  FMUL R10, R24.reuse, R14 ;  /* 0x0000000e180a7220 */ /* 0x040fe20000400000 */
[----:B------:R-:W-:Y:S01]  /*7830*/  LOP3.LUT R20, R43, 0xffffe000, RZ, 0xc0, !PT ;  /* 0xffffe0002b147812 */ /* 0x000fe200078ec0ff */
[----:B------:R-:W-:Y:S01]  /*7840*/  FMUL R15, R24, R15 ;  /* 0x0000000f180f7220 */ /* 0x000fe20000400000 */
[----:B------:R-:W-:Y:S01]  /*7850*/  F2FP.TF32.F32.PACK_B R4, R4 ;  /* 0x00000004ff04723e */ /* 0x000fe200024050ff */
[C---:B------:R-:W-:Y:S01]  /*7860*/  FFMA R8, R27.reuse, R33, R8 ;  /* 0x000000211b087223 */ /* 0x040fe20000000008 */
[----:B------:R-:W-:Y:S01]  /*7870*/  F2FP.TF32.F32.PACK_B R5, R5 ;  /* 0x00000005ff05723e */ /* 0x000fe200024050ff */
[C---:B------:R-:W-:Y:S01]  /*7880*/  FFMA R9, R27.reuse, R26, R9 ;  /* 0x0000001a1b097223 */ /* 0x040fe20000000009 */
[----:B------:R-:W-:Y:S01]  /*7890*/  F2FP.TF32.F32.PACK_B R6, R6 ;  /* 0x00000006ff06723e */ /* 0x000fe200024050ff */
[C---:B------:R-:W-:Y:S01]  /*78a0*/  FFMA R10, R27.reuse, R21, R10 ;  /* 0x000000151b0a7223 */ /* 0x040fe2000000000a */
[----:B------:R-:W-:Y:S01]  /*78b0*/  F2FP.TF32.F32.PACK_B R7, R7 ;  /* 0x00000007ff07723e */ /* 0x000fe200024050ff */
[----:B------:R-:W-:Y:S01]  /*78c0*/  FFMA R11, R27, R20, R15 ;  /* 0x000000141b0b7223 */ /* 0x000fe2000000000f */
[----:B------:R-:W-:Y:S01]  /*78d0*/  LOP3.LUT R33, R36, 0xffffe000, RZ, 0xc0, !PT ;  /* 0xffffe00024217812 */ /* 0x000fe200078ec0ff */
[C---:B------:R-:W-:Y:S01]  /*78e0*/  FMUL R12, R24.reuse, R16 ;  /* 0x00000010180c7220 */ /* 0x040fe20000400000 */
[----:B------:R-:W-:Y:S01]  /*78f0*/  LOP3.LUT R26, R37, 0xffffe000, RZ, 0xc0, !PT ;  /* 0xffffe000251a7812 */ /* 0x000fe200078ec0ff */
[----:B------:R1:W-:Y:S01]  /*7900*/  STS.128 [R68+0x10], R4 ;  /* 0x0000100444007388 */ /* 0x0003e20000000c00 */
        /* <DEDUP_REMOVED lines=13> */
[----:B------:R-:W-:Y:S02]  /*79e0*/  F2FP.TF32.F32.PACK_B R12, R12 ;  /* 0x0000000cff0c723e */ /* 0x000fe400024050ff */
[----:B------:R-:W-:Y:S01]  /*79f0*/  F2FP.TF32.F32.PACK_B R13, R13 ;  /* 0x0000000dff0d723e */ /* 0x000fe200024050ff */
[----:B------:R1:W-:Y:S01]  /*7a00*/  STS.128 [R67+0x20], R8 ;  /* 0x0000200843007388 */ /* 0x0003e20000000c00 */
[----:B------:R-:W-:Y:S02]  /*7a10*/  F2FP.TF32.F32.PACK_B R14, R14 ;  /* 0x0000000eff0e723e */ /* 0x000fe400024050ff */
[----:B------:R-:W-:Y:S05]  /*7a20*/  F2FP.TF32.F32.PACK_B R15, R15 ;  /* 0x0000000fff0f723e */ /* 0x000fea00024050ff */
[----:B------:R1:W-:Y:S01]  /*7a30*/  STS.128 [R63+0x30], R12 ;  /* 0x0000300c3f007388 */ /* 0x0003e20000000c00 */
[----:B------:R-:W-:Y:S01]  /*7a40*/  @!PT LDS RZ, [RZ] ;  /* 0x00000000fffff984 */ /* 0x000fe20000000800 */
[----:B------:R-:W-:Y:S01]  /*7a50*/  @!PT LDS RZ, [RZ] ;  /* 0x00000000fffff984 */ /* 0x000fe20000000800 */
[----:B------:R-:W-:Y:S01]  /*7a60*/  @!PT LDS RZ, [RZ] ;  /* 0x00000000fffff984 */ /* 0x000fe20000000800 */
[----:B------:R-:W-:Y:S01]  /*7a70*/  @!PT LDS RZ, [RZ] ;  /* 0x00000000fffff984 */ /* 0x000fe20000000800 */
[----:B------:R3:W-:Y:S07]  /*7a80*/  MEMBAR.ALL.CTA ;  /* 0x0000000000007992 */ /* 0x0007ee0000008000 */
[----:B---3--:R-:W3:Y:S02]  /*7a90*/  FENCE.VIEW.ASYNC.S ;  /* 0x00000000000073c6 */ /* 0x008ee40000000000 */
[----:B---3--:R-:W-:Y:S06]  /*7aa0*/  BAR.SYNC.DEFER_BLOCKING 0x1, 0x80 ;  /* 0x0042000000007b1d */ /* 0x008fec0000010000 */
[----:B------:R-:W-:Y:S05]  /*7ab0*/  @P0 BRA `(.L_x_120) ;  /* 0x00000000003c0947 */ /* 0x000fea0003800000 */
[----:B------:R-:W3:Y:S01]  /*7ac0*/  LDCU.64 UR6, c[0x0][0x348] ;  /* 0x00006900ff0677ac */ /* 0x000ee20008000a00 */
[----:B------:R-:W-:Y:S01]  /*7ad0*/  UIADD3 UR4, UPT, UPT, UR43, 0x200, URZ ;  /* 0x000002002b047890 */ /* 0x000fe2000fffe0ff */
[----:B------:R-:W-:Y:S01]  /*7ae0*/  UMOV UR47, UR60 ;  /* 0x0000003c002f7c82 */ /* 0x000fe20008000000 */
[----:B------:R-:W-:Y:S02]  /*7af0*/  UIADD3 UR9, UPT, UPT, UR45, 0x40, URZ ;  /* 0x000000402d097890 */ /* 0x000fe4000fffe0ff */
[----:B------:R-:W-:Y:S02]  /*7b00*/  UIADD3 UR8, UPT, UPT, UR43, 0x1200, URZ ;  /* 0x000012002b087890 */ /* 0x000fe4000fffe0ff */
[----:B------:R-:W-:Y:S01]  /*7b10*/  MOV R60, UR4 ;  /* 0x00000004003c7c02 */ /* 0x000fe20008000f00 */
[----:B------:R-:W-:Y:S01]  /*7b20*/  UMOV UR10, UR46 ;  /* 0x0000002e000a7c82 */ /* 0x000fe20008000000 */
[----:B------:R-:W-:Y:S02]  /*7b30*/  UMOV UR11, UR60 ;  /* 0x0000003c000b7c82 */ /* 0x000fe40008000000 */
[----:B------:R-:W-:Y:S01]  /*7b40*/  R2UR UR44, R60 ;  /* 0x000000003c2c72ca */ /* 0x000fe200000e0000 */
[----:B---3--:R-:W-:Y:S04]  /*7b50*/  UIADD3 UR4, UP0, UPT, UR6, 0x680, URZ ;  /* 0x0000068006047890 */ /* 0x008fe8000ff1e0ff */
[----:B------:R-:W-:Y:S09]  /*7b60*/  UIADD3.X UR5, UPT, UPT, URZ, UR7, URZ, UP0, !UPT ;  /* 0x00000007ff057290 */ /* 0x000ff200087fe4ff */
[----:B------:R3:W-:Y:S01]  /*7b70*/  UTMASTG.3D [UR44], [UR4] ;  /* 0x0000002c040073b5 */ /* 0x0007e20008010000 */
[----:B------:R3:W-:Y:S01]  /*7b80*/  UTMASTG.3D [UR8], [UR4] ;  /* 0x00000008040073b5 */ /* 0x0007e20008010000 */
[----:B------:R0:W-:Y:S01]  /*7b90*/  UTMACMDFLUSH ;  /* 0x00000000000079b7 */ /* 0x0001e20000000000 */
[----:B---3--:R-:W-:Y:S04]  /*7ba0*/  DEPBAR.LE SB0, 0x1 ;  /* 0x000080400000791a */ /* 0x008fe80000000000 */
.L_x_120:
[----:B------:R-:W-:Y:S05]  /*7bb0*/  BSYNC.RECONVERGENT B0 ;  /* 0x0000000000007941 */ /* 0x000fea0003800200 */
.L_x_119:
[----:B------:R-:W-:Y:S01]  /*7bc0*/  BAR.SYNC.DEFER_BLOCKING 0x1, 0x80 ;  /* 0x0042000000007b1d */ /* 0x000fe20000010000 */
[----:B------:R-:W-:Y:S01]  /*7bd0*/  ISETP.NE.AND P1, PT, R74, RZ, PT ;  /* 0x000000ff4a00720c */ /* 0x000fe20003f25270 */
[----:B------:R-:W-:Y:S01]  /*7be0*/  UISETP.NE.AND UP0, UPT, UR49, URZ, UPT ;  /* 0x000000ff3100728c */ /* 0x000fe2000bf05270 */
[----:B------:R-:W-:Y:S11]  /*7bf0*/  LEA R3, R34, UR43, 0x3 ;  /* 0x0000002b22037c11 */ /* 0x000ff6000f8e18ff */
[----:B------:R-:W-:Y:S01]  /*7c00*/  @P1 SHF.L.U32 R2, R66, 0x1f, RZ ;  /* 0x0000001f42021819 */ /* 0x000fe200000006ff */
[----:B------:R-:W-:Y:S06]  /*7c10*/  BRA.U !UP0, `(.L_x_121) ;  /* 0x0000000108247547 */ /* 0x000fec000b800000 */
[----:B-1----:R-:W-:Y:S01]  /*7c20*/  IMAD.U32 R5, RZ, RZ, UR48 ;  /* 0x00000030ff057e24 */ /* 0x002fe2000f8e00ff */
[----:B------:R-:W-:Y:S01]  /*7c30*/  MOV R0, UR62 ;  /* 0x0000003e00007c02 */ /* 0x000fe20008000f00 */
[----:B------:R-:W-:Y:S03]  /*7c40*/  UIADD3 UR4, UPT, UPT, UR48, 0x1, URZ ;  /* 0x0000000130047890 */ /* 0x000fe6000fffe0ff */
[----:B------:R-:W-:Y:S01]  /*7c50*/  @P1 LEA R5, R5, UR43, 0x3 ;  /* 0x0000002b05051c11 */ /* 0x000fe2000f8e18ff */
[----:B------:R-:W-:Y:S04]  /*7c60*/  UISETP.NE.AND UP0, UPT, UR4, 0x4, UPT ;  /* 0x000000040400788c */ /* 0x000fe8000bf05270 */
[----:B------:R-:W-:Y:S01]  /*7c70*/  @P1 VIADD R5, R5, 0x50 ;  /* 0x0000005005051836 */ /* 0x000fe20000000000 */
[----:B------:R-:W-:Y:S04]  /*7c80*/  USEL UR48, UR4, URZ, UP0 ;  /* 0x000000ff04307287 */ /* 0x000fe80008000000 */
[----:B------:R-:W-:Y:S04]  /*7c90*/  @P1 PRMT R0, R0, 0x654, R5 ;  /* 0x0000065400001816 */ /* 0x000fe80000000005 */
[----:B------:R3:W-:Y:S04]  /*7ca0*/  @P1 SYNCS.ARRIVE.TRANS64.RED.A1T0 RZ, [R0+URZ], RZ ;  /* 0x000000ff00ff19a7 */ /* 0x0007e800081004ff */
.L_x_121:
[----:B------:R-:W4:Y:S01]  /*7cb0*/  @P1 SYNCS.PHASECHK.TRANS64.TRYWAIT P0, [R3+URZ+0x30], R2 ;  /* 0x00003002030015a7 */ /* 0x000f2200080011ff */
[----:B------:R-:W-:Y:S01]  /*7cc0*/  BSSY B1, `(.L_x_122) ;  /* 0x0000016000017945 */ /* 0x000fe20003800000 */
[----:B----4-:R-:W-:Y:S03]  /*7cd0*/  @P1 SEL R35, RZ, 0x1, !P0 ;  /* 0x00000001ff231807 */ /* 0x010fe60004000000 */
[----:B------:R-:W-:Y:S05]  /*7ce0*/  @!P1 BRA `(.L_x_123) ;  /* 0x00000000004c9947 */ /* 0x000fea0003800000 */
[----:B------:R-:W-:Y:S01]  /*7cf0*/  ISETP.NE.AND P0, PT, R35, RZ, PT ;  /* 0x000000ff2300720c */ /* 0x000fe20003f05270 */
[----:B------:R-:W-:Y:S01]  /*7d00*/  BSSY B0, `(.L_x_124) ;  /* 0x000000b000007945 */ /* 0x000fe20003800000 */
[----:B------:R-:W-:Y:S11]  /*7d10*/  ISETP.NE.AND P1, PT, R76, RZ, PT ;  /* 0x000000ff4c00720c */ /* 0x000ff60003f25270 */
[----:B------:R-:W-:Y:S02]  /*7d20*/  @!UPT UIADD3 URZ, UPT, UPT, URZ, URZ, URZ ;  /* 0x000000fffffff290 */ /* 0x000fe4000fffe0ff */
[C---:B-1----:R-:W-:Y:S01]  /*7d30*/  @P1 IMAD R6, R34.reuse, 0x2000, R69 ;  /* 0x0000200022061824 */ /* 0x042fe200078e0245 */
[C---:B------:R-:W-:Y:S01]  /*7d40*/  @P1 LEA R4, R34.reuse, R67, 0xd ;  /* 0x0000004322041211 */ /* 0x040fe200078e68ff */
[C---:B------:R-:W-:Y:S02]  /*7d50*/  @P1 IMAD R5, R34.reuse, 0x2000, R68 ;  /* 0x0000200022051824 */ /* 0x040fe400078e0244 */
[----:B------:R-:W-:Y:S01]  /*7d60*/  @P1 IMAD R2, R34, 0x2000, R63 ;  /* 0x0000200022021824 */ /* 0x000fe200078e023f */
[----:B------:R-:W-:Y:S06]  /*7d70*/  @P0 BRA `(.L_x_125) ;  /* 0x00000000000c0947 */ /* 0x000fec0003800000 */
[----:B---3--:R-:W-:Y:S04]  /*7d80*/  SHF.L.U32 R0, R66, 0x1f, RZ ;  /* 0x0000001f42007819 */ /* 0x008fe800000006ff */
[----:B------:R-:W1:Y:S02]  /*7d90*/  SYNCS.PHASECHK.TRANS64.TRYWAIT P0, [R3+URZ+0x30], R0 ;  /* 0x00003000030075a7 */ /* 0x000e6400080011ff */
[----:B-1----:R-:W-:Y:S05]  /*7da0*/  @!P0 BRA `(.L_x_126) ;  /* 0x0000002800b08947 */ /* 0x002fea0003800000 */
.L_x_125:
[----:B------:R-:W-:Y:S05]  /*7db0*/  BSYNC B0 ;  /* 0x0000000000007941 */ /* 0x000fea0003800000 */
.L_x_124:
[----:B------:R-:W-:Y:S02]  /*7dc0*/  ISETP.NE.AND P0, PT, R76, RZ, PT ;  /* 0x000000ff4c00720c */ /* 0x000fe40003f05270 */
[----:B------:R-:W-:Y:S11]  /*7dd0*/  IADD3 R34, PT, PT, R34, 0x1, RZ ;  /* 0x0000000122227810 */ /* 0x000ff60007ffe0ff */
[----:B------:R4:W1:Y:S04]  /*7de0*/  @P0 LDS.128 R48, [R6] ;  /* 0x0000000006300984 */ /* 0x0008680000000c00 */
[----:B------:R4:W1:Y:S04]  /*7df0*/  @P0 LDS.128 R44, [R5+0x10] ;  /* 0x00001000052c0984 */ /* 0x0008680000000c00 */
[----:B------:R4:W1:Y:S04]  /*7e00*/  @P0 LDS.128 R40, [R4+0x20] ;  /* 0x0000200004280984 */ /* 0x0008680000000c00 */
[----:B------:R4:W1:Y:S02]  /*7e10*/  @P0 LDS.128 R36, [R2+0x30] ;  /* 0x0000300002240984 */ /* 0x0008640000000c00 */
.L_x_123:
[----:B------:R-:W-:Y:S05]  /*7e20*/  BSYNC B1 ;  /* 0x0000000000017941 */ /* 0x000fea0003800000 */
.L_x_122:
[----:B-1-3--:R-:W-:Y:S05]  /*7e30*/  VIADD R0, R25, 0x10 ;  /* 0x0000001019007836 */ /* 0x00afea0000000000 */
[----:B------:R-:W-:Y:S04]  /*7e40*/  SHF.R.U32.HI R0, RZ, 0x15, R0 ;  /* 0x00000015ff007819 */ /* 0x000fe80000011600 */
[----:B------:R-:W-:Y:S11]  /*7e50*/  LOP3.LUT P0, RZ, R0, 0x3, R57, 0x48, !PT ;  /* 0x0000000300ff7812 */ /* 0x000ff60007804839 */
[----:B------:R-:W-:Y:S02]  /*7e60*/  @!UPT UIADD3 URZ, UPT, UPT, URZ, URZ, URZ ;  /* 0x000000fffffff290 */ /* 0x000fe4000fffe0ff */
[----:B------:R-:W-:Y:S05]  /*7e70*/  @!P0 BRA `(.L_x_127) ;  /* 0x0000000000408947 */ /* 0x000fea0003800000 */
[----:B------:R-:W1:Y:S01]  /*7e80*/  LDCU.64 UR8, c[0x4][0x70] ;  /* 0x01000e00ff0877ac */ /* 0x000e620008000a00 */
[----:B------:R-:W-:Y:S01]  /*7e90*/  MOV R3, 0x0 ;  /* 0x0000000000037802 */ /* 0x000fe20000000f00 */
[----:B------:R-:W-:Y:S02]  /*7ea0*/  HFMA2 R12, -RZ, RZ, 0, 5.9604644775390625e-08 ;  /* 0x00000001ff0c7431 */ /* 0x000fe400000001ff */
[----:B------:R-:W-:Y:S02]  /*7eb0*/  IMAD.MOV.U32 R8, RZ, RZ, 0x192 ;  /* 0x00000192ff087424 */ /* 0x000fe400078e00ff */
[----:B------:R-:W-:Y:S01]  /*7ec0*/  IMAD.MOV.U32 R13, RZ, RZ, RZ ;  /* 0x000000ffff0d7224 */ /* 0x000fe200078e00ff */
[----:B------:R-:W3:Y:S01]  /*7ed0*/  LDCU.64 UR6, c[0x4][0x78] ;  /* 0x01000f00ff0677ac */ /* 0x000ee20008000a00 */
[----:B----4-:R-:W4:Y:S01]  /*7ee0*/  LDC.64 R2, c[0x4][R3] ;  /* 0x0100000003027b82 */ /* 0x010f220000000a00 */
[----:B------:R-:W5:Y:S01]  /*7ef0*/  LDCU.64 UR4, c[0x4][0x10] ;  /* 0x01000200ff0477ac */ /* 0x000f620008000a00 */
[----:B-1----:R-:W-:Y:S01]  /*7f00*/  MOV R5, UR9 ;  /* 0x0000000900057c02 */ /* 0x002fe20008000f00 */
[----:B------:R-:W-:Y:S01]  /*7f10*/  IMAD.U32 R4, RZ, RZ, UR8 ;  /* 0x00000008ff047e24 */ /* 0x000fe2000f8e00ff */
[----:B---3--:R-:W-:Y:S01]  /*7f20*/  MOV R7, UR7 ;  /* 0x0000000700077c02 */ /* 0x008fe20008000f00 */
[----:B------:R-:W-:Y:S01]  /*7f30*/  IMAD.U32 R6, RZ, RZ, UR6 ;  /* 0x00000006ff067e24 */ /* 0x000fe2000f8e00ff */
[----:B-----5:R-:W-:Y:S01]  /*7f40*/  MOV R11, UR5 ;  /* 0x00000005000b7c02 */ /* 0x020fe20008000f00 */
[----:B------:R-:W-:Y:S02]  /*7f50*/  IMAD.U32 R10, RZ, RZ, UR4 ;  /* 0x00000004ff0a7e24 */ /* 0x000fe4000f8e00ff */
[----:B------:R-:W-:Y:S07]  /*7f60*/  LEPC R20, `(.L_x_127) ;  /* 0x000000001014794e */ /* 0x000fee0000000000 */
[----:B--2-4-:R-:W-:Y:S05]  /*7f70*/  CALL.ABS.NOINC R2 ;  /* 0x0000000002007343 */ /* 0x014fea0003c00000 */
.L_x_127:
[----:B------:R-:W-:Y:S01]  /*7f80*/  ISETP.NE.AND P6, PT, R74, RZ, PT ;  /* 0x000000ff4a00720c */ /* 0x000fe20003fc5270 */
[----:B------:R-:W-:Y:S05]  /*7f90*/  WARPSYNC.ALL ;  /* 0x0000000000007948 */ /* 0x000fea0003800000 */
[----:B------:R-:W-:Y:S01]  /*7fa0*/  R2UR UR4, R25 ;  /* 0x00000000190472ca */ /* 0x000fe200000e0000 */
[----:B------:R-:W-:Y:S01]  /*7fb0*/  IMAD.U32 R77, RZ, RZ, UR48 ;  /* 0x00000030ff4d7e24 */ /* 0x000fe2000f8e00ff */
[----:B------:R-:W-:Y:S01]  /*7fc0*/  LOP3.LUT R20, R48, 0xffffe000, RZ, 0xc0, !PT ;  /* 0xffffe00030147812 */ /* 0x000fe200078ec0ff */
[----:B------:R-:W-:Y:S01]  /*7fd0*/  BSSY.RECONVERGENT B0, `(.L_x_128) ;  /* 0x0000063000007945 */ /* 0x000fe20003800200 */
[----:B------:R-:W-:Y:S02]  /*7fe0*/  LOP3.LUT R21, R49, 0xffffe000, RZ, 0xc0, !PT ;  /* 0xffffe00031157812 */ /* 0x000fe400078ec0ff */
[----:B------:R-:W-:Y:S02]  /*7ff0*/  LOP3.LUT R26, R51, 0xffffe000, RZ, 0xc0, !PT ;  /* 0xffffe000331a7812 */ /* 0x000fe400078ec0ff */
[----:B------:R-:W-:Y:S01]  /*8000*/  @P6 LEA R0, R77, UR43, 0x3 ;  /* 0x0000002b4d006c11 */ /* 0x000fe2000f8e18ff */
[----:B------:R-:W-:Y:S01]  /*8010*/  IMAD.U32 R77, RZ, RZ, UR62 ;  /* 0x0000003eff4d7e24 */ /* 0x000fe2000f8e00ff */
[----:B------:R-:W-:Y:S02]  /*8020*/  LOP3.LUT R33, R44, 0xffffe000, RZ, 0xc0, !PT ;  /* 0xffffe0002c217812 */ /* 0x000fe400078ec0ff */
[----:B------:R-:W-:Y:S01]  /*8030*/  LOP3.LUT R32, R45, 0xffffe000, RZ, 0xc0, !PT ;  /* 0xffffe0002d207812 */ /* 0x000fe200078ec0ff */
[----:B----4-:R-:W1:Y:S01]  /*8040*/  LDTM.x16 R4, tmem[UR4+0x10] ;  /* 0x00001004000479ee */ /* 0x010e620008240000 */
[----:B------:R-:W-:Y:S01]  /*8050*/  ISETP.NE.AND P0, PT, R71, RZ, PT ;  /* 0x000000ff4700720c */ /* 0x000fe20003f05270 */
[----:B------:R-:W-:Y:S05]  /*8060*/  @P6 VIADD R0, R0, 0x50 ;  /* 0x0000005000006836 */ /* 0x000fea0000000000 */
[----:B------:R-:W-:Y:S01]  /*8070*/  @P6 PRMT R77, R77, 0x654, R0 ;  /* 0x000006544d4d6816 */ /* 0x000fe20000000000 */
[C---:B-1----:R-:W-:Y:S01]  /*8080*/  FMUL R0, R24.reuse, R4 ;  /* 0x0000000418007220 */ /* 0x042fe20000400000 */
[C---:B------:R-:W-:Y:S01]  /*8090*/  FMUL R2, R24.reuse, R5 ;  /* 0x0000000518027220 */ /* 0x040fe20000400000 */
[C---:B------:R-:W-:Y:S01]  /*80a0*/  FMUL R3, R24.reuse, R6 ;  /* 0x0000000618037220 */ /* 0x040fe20000400000 */
[----:B------:R-:W-:Y:S01]  /*80b0*/  FMUL R7, R24, R7 ;  /* 0x0000000718077220 */ /* 0x000fe20000400000 */
[C---:B------:R-:W-:Y:S01]  /*80c0*/  FFMA R28, R27.reuse, R20, R0 ;  /* 0x000000141b1c7223 */ /* 0x040fe20000000000 */
[----:B------:R-:W-:Y:S01]  /*80d0*/  LOP3.LUT R20, R50, 0xffffe000, RZ, 0xc0, !PT ;  /* 0xffffe00032147812 */ /* 0x000fe200078ec0ff */
[C---:B------:R-:W-:Y:S01]  /*80e0*/  FFMA R29, R27.reuse, R21, R2 ;  /* 0x000000151b1d7223 */ /* 0x040fe20000000002 */
[----:B------:R-:W-:Y:S01]  /*80f0*/  LOP3.LUT R21, R40, 0xffffe000, RZ, 0xc0, !PT ;  /* 0xffffe00028157812 */ /* 0x000fe200078ec0ff */
[----:B------:R-:W-:Y:S01]  /*8100*/  FMUL R4, R24, R8 ;  /* 0x0000000818047220 */ /* 0x000fe20000400000 */
[----:B------:R-:W-:Y:S01]  /*8110*/  F2FP.TF32.F32.PACK_B R28, R28 ;  /* 0x0000001cff1c723e */ /* 0x000fe200024050ff */
[C---:B------:R-:W-:Y:S01]  /*8120*/  FFMA R30, R27.reuse, R20, R3 ;  /* 0x000000141b1e7223 */ /* 0x040fe20000000003 */
        /* <DEDUP_REMOVED lines=8> */
[----:B------:R-:W-:Y:S01]  /*81b0*/  F2FP.TF32.F32.PACK_B R31, R31 ;  /* 0x0000001fff1f723e */ /* 0x000fe200024050ff */
[C---:B------:R-:W-:Y:S01]  /*81c0*/  FFMA R4, R27.reuse, R33, R4 ;  /* 0x000000211b047223 */ /* 0x040fe20000000004 */
[C---:B------:R-:W-:Y:S01]  /*81d0*/  FFMA R5, R27.reuse, R32, R5 ;  /* 0x000000201b057223 */ /* 0x040fe20000000005 */
[C---:B------:R-:W-:Y:S01]  /*81e0*/  FFMA R6, R27.reuse, R20, R6 ;  /* 0x000000141b067223 */ /* 0x040fe20000000006 */
[----:B------:R-:W-:Y:S01]  /*81f0*/  FFMA R7, R27, R26, R11 ;  /* 0x0000001a1b077223 */ /* 0x000fe2000000000b */
[----:B------:R1:W-:Y:S01]  /*8200*/  STS.128 [R69+0x2000], R28 ;  /* 0x0020001c45007388 */ /* 0x0003e20000000c00 */
[----:B------:R-:W-:Y:S01]  /*8210*/  LOP3.LUT R32, R41, 0xffffe000, RZ, 0xc0, !PT ;  /* 0xffffe00029207812 */ /* 0x000fe200078ec0ff */
[----:B------:R-:W-:Y:S01]  /*8220*/  FMUL R8, R24, R12 ;  /* 0x0000000c18087220 */ /* 0x000fe20000400000 */
[----:B------:R-:W-:Y:S01]  /*8230*/  LOP3.LUT R33, R42, 0xffffe000, RZ, 0xc0, !PT ;  /* 0xffffe0002a217812 */ /* 0x000fe200078ec0ff */
[C---:B------:R-:W-:Y:S01]  /*8240*/  FMUL R9, R24.reuse, R13 ;  /* 0x0000000d18097220 */ /* 0x040fe20000400000 */
[----:B------:R-:W-:Y:S01]  /*8250*/  LOP3.LUT R20, R43, 0xffffe000, RZ, 0xc0, !PT ;  /* 0xffffe0002b147812 */ /* 0x000fe200078ec0ff */
[C---:B------:R-:W-:Y:S01]  /*8260*/  FMUL R10, R24.reuse, R14 ;  /* 0x0000000e180a7220 */ /* 0x040fe20000400000 */
        /* <DEDUP_REMOVED lines=30> */
[----:B------:R-:W-:Y:S02]  /*8450*/  F2FP.TF32.F32.PACK_B R15, R15 ;  /* 0x0000000fff0f723e */ /* 0x000fe400024050ff */
[----:B------:R-:W-:Y:S02]  /*8460*/  LEA R0, R34, UR43, 0x3 ;  /* 0x0000002b22007c11 */ /* 0x000fe4000f8e18ff */
[----:B------:R-:W-:Y:S01]  /*8470*/  @P6 SHF.L.U32 R3, R66, 0x1f, RZ ;  /* 0x0000001f42036819 */ /* 0x000fe200000006ff */
        /* <DEDUP_REMOVED lines=10> */
[----:B------:R-:W-:Y:S02]  /*8520*/  UIADD3 UR13, UPT, UPT, UR45, 0x10, URZ ;  /* 0x000000102d0d7890 */ /* 0x000fe4000fffe0ff */
[----:B------:R-:W-:Y:S01]  /*8530*/  UIADD3 UR12, UPT, UPT, UR43, 0x2200, URZ ;  /* 0x000022002b0c7890 */ /* 0x000fe2000fffe0ff */
[----:B------:R-:W-:Y:S01]  /*8540*/  UMOV UR14, UR46 ;  /* 0x0000002e000e7c82 */ /* 0x000fe20008000000 */
[----:B------:R-:W-:Y:S01]  /*8550*/  UMOV UR15, UR60 ;  /* 0x0000003c000f7c82 */ /* 0x000fe20008000000 */
[----:B------:R-:W-:Y:S02]  /*8560*/  UIADD3 UR9, UPT, UPT, UR45, 0x50, URZ ;  /* 0x000000502d097890 */ /* 0x000fe4000fffe0ff */
[----:B------:R-:W-:Y:S01]  /*8570*/  UIADD3 UR8, UPT, UPT, UR43, 0x3200, URZ ;  /* 0x000032002b087890 */ /* 0x000fe2000fffe0ff */
[----:B------:R-:W-:Y:S01]  /*8580*/  UMOV UR10, UR46 ;  /* 0x0000002e000a7c82 */ /* 0x000fe20008000000 */
[----:B------:R-:W-:Y:S01]  /*8590*/  UMOV UR11, UR60 ;  /* 0x0000003c000b7c82 */ /* 0x000fe20008000000 */
[----:B---3--:R-:W-:Y:S04]  /*85a0*/  UIADD3 UR4, UP0, UPT, UR6, 0x680, URZ ;  /* 0x0000068006047890 */ /* 0x008fe8000ff1e0ff */
[----:B------:R-:W-:Y:S09]  /*85b0*/  UIADD3.X UR5, UPT, UPT, URZ, UR7, URZ, UP0, !UPT ;  /* 0x00000007ff057290 */ /* 0x000ff200087fe4ff */
[----:B------:R3:W-:Y:S01]  /*85c0*/  UTMASTG.3D [UR12], [UR4] ;  /* 0x0000000c040073b5 */ /* 0x0007e20008010000 */
[----:B------:R3:W-:Y:S01]  /*85d0*/  UTMASTG.3D [UR8], [UR4] ;  /* 0x00000008040073b5 */ /* 0x0007e20008010000 */
[----:B------:R0:W-:Y:S01]  /*85e0*/  UTMACMDFLUSH ;  /* 0x00000000000079b7 */ /* 0x0001e20000000000 */
[----:B---3--:R-:W-:Y:S04]  /*85f0*/  DEPBAR.LE SB0, 0x1 ;  /* 0x000080400000791a */ /* 0x008fe80000000000 */
.L_x_129:
[----:B------:R-:W-:Y:S05]  /*8600*/  BSYNC.RECONVERGENT B0 ;  /* 0x0000000000007941 */ /* 0x000fea0003800200 */
.L_x_128:
[----:B------:R-:W-:Y:S01]  /*8610*/  BAR.SYNC.DEFER_BLOCKING 0x1, 0x80 ;  /* 0x0042000000007b1d */ /* 0x000fe20000010000 */
[----:B------:R-:W-:Y:S04]  /*8620*/  UIADD3 UR4, UPT, UPT, UR48, 0x1, URZ ;  /* 0x0000000130047890 */ /* 0x000fe8000fffe0ff */
[----:B------:R-:W-:Y:S04]  /*8630*/  UISETP.NE.AND UP0, UPT, UR4, 0x4, UPT ;  /* 0x000000040400788c */ /* 0x000fe8000bf05270 */
[----:B------:R-:W-:Y:S01]  /*8640*/  USEL UR44, UR4, URZ, UP0 ;  /* 0x000000ff042c7287 */ /* 0x000fe20008000000 */
[----:B------:R3:W-:Y:S01]  /*8650*/  @P6 SYNCS.ARRIVE.TRANS64.RED.A1T0 RZ, [R77+URZ], RZ ;  /* 0x000000ff4dff69a7 */ /* 0x0007e200081004ff */
[----:B------:R-:W-:Y:S01]  /*8660*/  BSSY B1, `(.L_x_130) ;  /* 0x0000017000017945 */ /* 0x000fe20003800000 */
[----:B------:R-:W4:Y:S02]  /*8670*/  @P6 SYNCS.PHASECHK.TRANS64.TRYWAIT P0, [R0+URZ+0x30], R3 ;  /* 0x00003003000065a7 */ /* 0x000f2400080011ff */
[----:B----4-:R-:W-:Y:S01]  /*8680*/  @P6 SEL R35, RZ, 0x1, !P0 ;  /* 0x00000001ff236807 */ /* 0x010fe20004000000 */
[----:B---3--:R-:W-:Y:S06]  /*8690*/  @!P6 BRA `(.L_x_131) ;  /* 0x00000000004ce947 */ /* 0x008fec0003800000 */
        /* <DEDUP_REMOVED lines=9> */
[----:B------:R-:W-:Y:S04]  /*8730*/  SHF.L.U32 R7, R66, 0x1f, RZ ;  /* 0x0000001f42077819 */ /* 0x000fe800000006ff */
[----:B------:R-:W1:Y:S02]  /*8740*/  SYNCS.PHASECHK.TRANS64.TRYWAIT P0, [R0+URZ+0x30], R7 ;  /* 0x00003007000075a7 */ /* 0x000e6400080011ff */
[----:B-1----:R-:W-:Y:S05]  /*8750*/  @!P0 BRA `(.L_x_134) ;  /* 0x0000002000588947 */ /* 0x002fea0003800000 */
.L_x_133:
[----:B------:R-:W-:Y:S05]  /*8760*/  BSYNC B0 ;  /* 0x0000000000007941 */ /* 0x000fea0003800000 */
.L_x_132:
[----:B------:R-:W-:Y:S02]  /*8770*/  ISETP.NE.AND P0, PT, R76, RZ, PT ;  /* 0x000000ff4c00720c */ /* 0x000fe40003f05270 */
[----:B------:R-:W-:Y:S11]  /*8780*/  IADD3 R34, PT, PT, R34, 0x1, RZ ;  /* 0x0000000122227810 */ /* 0x000ff60007ffe0ff */
[----:B------:R3:W4:Y:S04]  /*8790*/  @P0 LDS.128 R48, [R5] ;  /* 0x0000000005300984 */ /* 0x0007280000000c00 */
[----:B------:R3:W1:Y:S04]  /*87a0*/  @P0 LDS.128 R44, [R4+0x10] ;  /* 0x00001000042c0984 */ /* 0x0006680000000c00 */
[----:B------:R3:W1:Y:S04]  /*87b0*/  @P0 LDS.128 R40, [R3+0x20] ;  /* 0x0000200003280984 */ /* 0x0006680000000c00 */
[----:B------:R3:W1:Y:S02]  /*87c0*/  @P0 LDS.128 R36, [R2+0x30] ;  /* 0x0000300002240984 */ /* 0x0006640000000c00 */
.L_x_131:
[----:B------:R-:W-:Y:S05]  /*87d0*/  BSYNC B1 ;  /* 0x0000000000017941 */ /* 0x000fea0003800000 */
.L_x_130:
[----:B-1----:R-:W-:Y:S05]  /*87e0*/  VIADD R0, R25, 0x20 ;  /* 0x0000002019007836 */ /* 0x002fea0000000000 */
[----:B------:R-:W-:Y:S04]  /*87f0*/  SHF.R.U32.HI R0, RZ, 0x15, R0 ;  /* 0x00000015ff007819 */ /* 0x000fe80000011600 */
[----:B------:R-:W-:Y:S11]  /*8800*/  LOP3.LUT P0, RZ, R0, 0x3, R57, 0x48, !PT ;  /* 0x0000000300ff7812 */ /* 0x000ff60007804839 */
[----:B------:R-:W-:Y:S02]  /*8810*/  @!UPT UIADD3 URZ, UPT, UPT, URZ, URZ, URZ ;  /* 0x000000fffffff290 */ /* 0x000fe4000fffe0ff */
[----:B------:R-:W-:Y:S05]  /*8820*/  @!P0 BRA `(.L_x_135) ;  /* 0x0000000000408947 */ /* 0x000fea0003800000 */
[----:B------:R-:W1:Y:S01]  /*8830*/  LDCU.64 UR8, c[0x4][0x70] ;  /* 0x01000e00ff0877ac */ /* 0x000e620008000a00 */
[----:B---3--:R-:W-:Y:S01]  /*8840*/  MOV R3, 0x0 ;  /* 0x0000000000037802 */ /* 0x008fe20000000f00 */
[----:B------:R-:W-:Y:S02]  /*8850*/  HFMA2 R12, -RZ, RZ, 0, 5.9604644775390625e-08 ;  /* 0x00000001ff0c7431 */ /* 0x000fe400000001ff */
[----:B------:R-:W-:Y:S02]  /*8860*/  IMAD.MOV.U32 R8, RZ, RZ, 0x192 ;  /* 0x00000192ff087424 */ /* 0x000fe400078e00ff */
[----:B------:R-:W-:Y:S01]  /*8870*/  IMAD.MOV.U32 R13, RZ, RZ, RZ ;  /* 0x000000ffff0d7224 */ /* 0x000fe200078e00ff */
[----:B------:R-:W3:Y:S01]  /*8880*/  LDCU.64 UR6, c[0x4][0x78] ;  /* 0x01000f00ff0677ac */ /* 0x000ee20008000a00 */
[----:B------:R-:W2:Y:S01]  /*8890*/  LDC.64 R2, c[0x4][R3] ;  /* 0x0100000003027b82 */ /* 0x000ea20000000a00 */
        /* <DEDUP_REMOVED lines=9> */
.L_x_135:
[----:B------:R-:W-:Y:S01]  /*8930*/  ISETP.NE.AND P6, PT, R74, RZ, PT ;  /* 0x000000ff4a00720c */ /* 0x000fe20003fc5270 */
[----:B------:R-:W-:Y:S05]  /*8940*/  WARPSYNC.ALL ;  /* 0x0000000000007948 */ /* 0x000fea0003800000 */
[----:B------:R-:W-:Y:S01]  /*8950*/  R2UR UR4, R25 ;  /* 0x00000000190472ca */ /* 0x000fe200000e0000 */
[----:B------:R-:W-:Y:S01]  /*8960*/  IMAD.U32 R77, RZ, RZ, UR44 ;  /* 0x0000002cff4d7e24 */ /* 0x000fe2000f8e00ff */
[----:B----4-:R-:W-:Y:S01]  /*8970*/  LOP3.LUT R20, R48, 0xffffe000, RZ, 0xc0, !PT ;  /* 0xffffe00030147812 */ /* 0x010fe200078ec0ff */
[----:B------:R-:W-:Y:S01]  /*8980*/  BSSY.RECONVERGENT B0, `(.L_x_136) ;  /* 0x0000063000007945 */ /* 0x000fe20003800200 */
[----:B------:R-:W-:Y:S02]  /*8990*/  LOP3.LUT R21, R49, 0xffffe000, RZ, 0xc0, !PT ;  /* 0xffffe00031157812 */ /* 0x000fe400078ec0ff */
[----:B------:R-:W-:Y:S02]  /*89a0*/  LOP3.LUT R26, R51, 0xffffe000, RZ, 0xc0, !PT ;  /* 0xffffe000331a7812 */ /* 0x000fe400078ec0ff */
[----:B------:R-:W-:Y:S01]  /*89b0*/  @P6 LEA R0, R77, UR43, 0x3 ;  /* 0x0000002b4d006c11 */ /* 0x000fe2000f8e18ff */
[----:B------:R-:W-:Y:S01]  /*89c0*/  IMAD.U32 R77, RZ, RZ, UR62 ;  /* 0x0000003eff4d7e24 */ /* 0x000fe2000f8e00ff */
[----:B------:R-:W-:Y:S02]  /*89d0*/  LOP3.LUT R33, R44, 0xffffe000, RZ, 0xc0, !PT ;  /* 0xffffe0002c217812 */ /* 0x000fe400078ec0ff */
[----:B------:R-:W-:Y:S01]  /*89e0*/  LOP3.LUT R32, R45, 0xffffe000, RZ, 0xc0, !PT ;  /* 0xffffe0002d207812 */ /* 0x000fe200078ec0ff */
[----:B---3--:R-:W1:Y:S01]  /*89f0*/  LDTM.x16 R4, tmem[UR4+0x20] ;  /* 0x00002004000479ee */ /* 0x008e620008240000 */
        /* <DEDUP_REMOVED lines=91> */
.L_x_137:
[----:B------:R-:W-:Y:S05]  /*8fb0*/  BSYNC.RECONVERGENT B0 ;  /* 0x0000000000007941 */ /* 0x000fea0003800200 */
.L_x_136:
        /* <DEDUP_REMOVED lines=21> */
.L_x_141:
[----:B------:R-:W-:Y:S05]  /*9110*/  BSYNC B0 ;  /* 0x0000000000007941 */ /* 0x000fea0003800000 */
.L_x_140:
[----:B------:R-:W-:Y:S11]  /*9120*/  ISETP.NE.AND P0, PT, R76, RZ, PT ;  /* 0x000000ff4c00720c */ /* 0x000ff60003f05270 */
[----:B------:R-:W-:Y:S02]  /*9130*/  @!UPT UIADD3 URZ, UPT, UPT, URZ, URZ, URZ ;  /* 0x000000fffffff290 */ /* 0x000fe4000fffe0ff */
[----:B------:R3:W4:Y:S04]  /*9140*/  @P0 LDS.128 R48, [R4] ;  /* 0x0000000004300984 */ /* 0x0007280000000c00 */
[----:B------:R3:W1:Y:S04]  /*9150*/  @P0 LDS.128 R44, [R3+0x10] ;  /* 0x00001000032c0984 */ /* 0x0006680000000c00 */
[----:B------:R3:W1:Y:S04]  /*9160*/  @P0 LDS.128 R40, [R2+0x20] ;  /* 0x0000200002280984 */ /* 0x0006680000000c00 */
[----:B------:R3:W1:Y:S02]  /*9170*/  @P0 LDS.128 R36, [R34+0x30] ;  /* 0x0000300022240984 */ /* 0x0006640000000c00 */
.L_x_139:
[----:B------:R-:W-:Y:S05]  /*9180*/  BSYNC B1 ;  /* 0x0000000000017941 */ /* 0x000fea0003800000 */
.L_x_138:
        /* <DEDUP_REMOVED lines=21> */
.L_x_143:
[----:B------:R-:W-:Y:S01]  /*92e0*/  ISETP.NE.AND P0, PT, R71, RZ, PT ;  /* 0x000000ff4700720c */ /* 0x000fe20003f05270 */
[----:B------:R-:W-:Y:S05]  /*92f0*/  WARPSYNC.ALL ;  /* 0x0000000000007948 */ /* 0x000fea0003800000 */
[----:B------:R-:W-:Y:S01]  /*9300*/  R2UR UR4, R25 ;  /* 0x00000000190472ca */ /* 0x000fe200000e0000 */
[----:B------:R-:W-:Y:S01]  /*9310*/  VIADD R75, R75, 0xc0 ;  /* 0x000000c04b4b7836 */ /* 0x000fe20000000000 */
[----:B----4-:R-:W-:Y:S01]  /*9320*/  LOP3.LUT R0, R48, 0xffffe000, RZ, 0xc0, !PT ;  /* 0xffffe00030007812 */ /* 0x010fe200078ec0ff */
[----:B------:R-:W-:Y:S01]  /*9330*/  BSSY.RECONVERGENT B0, `(.L_x_144) ;  /* 0x000005f000007945 */ /* 0x000fe20003800200 */
[----:B---3--:R-:W-:Y:S02]  /*9340*/  LOP3.LUT R2, R49, 0xffffe000, RZ, 0xc0, !PT ;  /* 0xffffe00031027812 */ /* 0x008fe400078ec0ff */
[----:B------:R-:W-:Y:S02]  /*9350*/  LOP3.LUT R3, R50, 0xffffe000, RZ, 0xc0, !PT ;  /* 0xffffe00032037812 */ /* 0x000fe400078ec0ff */
[----:B------:R-:W-:Y:S02]  /*9360*/  LOP3.LUT R20, R51, 0xffffe000, RZ, 0xc0, !PT ;  /* 0xffffe00033147812 */ /* 0x000fe400078ec0ff */
[----:B------:R-:W-:Y:S02]  /*9370*/  LOP3.LUT R21, R44, 0xffffe000, RZ, 0xc0, !PT ;  /* 0xffffe0002c157812 */ /* 0x000fe400078ec0ff */
[----:B------:R-:W-:Y:S01]  /*9380*/  LOP3.LUT R26, R45, 0xffffe000, RZ, 0xc0, !PT ;  /* 0xffffe0002d1a7812 */ /* 0x000fe200078ec0ff */
[----:B------:R-:W1:Y:S01]  /*9390*/  LDTM.x16 R4, tmem[UR4+0x30] ;  /* 0x00003004000479ee */ /* 0x000e620008240000 */
[----:B------:R-:W-:Y:S01]  /*93a0*/  LOP3.LUT R29, R46, 0xffffe000, RZ, 0xc0, !PT ;  /* 0xffffe0002e1d7812 */ /* 0x000fe200078ec0ff */
[----:B------:R-:W-:Y:S01]  /*93b0*/  NOP ;  /* 0x0000000000007918 */ /* 0x000fe20000000000 */
[----:B------:R-:W-:Y:S02]  /*93c0*/  LOP3.LUT R28, R47, 0xffffe000, RZ, 0xc0, !PT ;  /* 0xffffe0002f1c7812 */ /* 0x000fe400078ec0ff */
[----:B------:R-:W-:Y:S02]  /*93d0*/  LOP3.LUT R75, R75, 0xfefffff8, RZ, 0xc0, !PT ;  /* 0xfefffff84b4b7812 */ /* 0x000fe400078ec0ff */
[----:B------:R-:W-:Y:S02]  /*93e0*/  LOP3.LUT R31, R40, 0xffffe000, RZ, 0xc0, !PT ;  /* 0xffffe000281f7812 */ /* 0x000fe400078ec0ff */
[----:B------:R-:W-:Y:S01]  /*93f0*/  LOP3.LUT R30, R41, 0xffffe000, RZ, 0xc0, !PT ;  /* 0xffffe000291e7812 */ /* 0x000fe200078ec0ff */
[----:B-1----:R1:W-:Y:S01]  /*9400*/  SYNCS.ARRIVE.TRANS64.RED.A1T0 RZ, [R75+URZ], RZ ;  /* 0x000000ff4bff79a7 */ /* 0x0023e200081004ff */
[----:B------:R-:W-:Y:S02]  /*9410*/  LOP3.LUT R33, R42, 0xffffe000, RZ, 0xc0, !PT ;  /* 0xffffe0002a217812 */ /* 0x000fe400078ec0ff */
[----:B------:R-:W-:Y:S02]  /*9420*/  LOP3.LUT R32, R43, 0xffffe000, RZ, 0xc0, !PT ;  /* 0xffffe0002b207812 */ /* 0x000fe400078ec0ff */
[----:B------:R-:W-:Y:S02]  /*9430*/  LOP3.LUT R35, R36, 0xffffe000, RZ, 0xc0, !PT ;  /* 0xffffe00024237812 */ /* 0x000fe400078ec0ff */
[----:B------:R-:W-:Y:S02]  /*9440*/  LOP3.LUT R34, R37, 0xffffe000, RZ, 0xc0, !PT ;  /* 0xffffe00025227812 */ /* 0x000fe400078ec0ff */
[----:B------:R-:W-:Y:S02]  /*9450*/  LOP3.LUT R37, R38, 0xffffe000, RZ, 0xc0, !PT ;  /* 0xffffe00026257812 */ /* 0x000fe400078ec0ff */
[----:B------:R-:W-:Y:S01]  /*9460*/  LOP3.LUT R36, R39, 0xffffe000, RZ, 0xc0, !PT ;  /* 0xffffe00027247812 */ /* 0x000fe200078ec0ff */
[C---:B------:R-:W-:Y:S01]  /*9470*/  FMUL R4, R24.reuse, R4 ;  /* 0x0000000418047220 */ /* 0x040fe20000400000 */
[C---:B------:R-:W-:Y:S01]  /*9480*/  FMUL R5, R24.reuse, R5 ;  /* 0x0000000518057220 */ /* 0x040fe20000400000 */
[C---:B------:R-:W-:Y:S01]  /*9490*/  FMUL R6, R24.reuse, R6 ;  /* 0x0000000618067220 */ /* 0x040fe20000400000 */
[C---:B------:R-:W-:Y:S01]  /*94a0*/  FMUL R7, R24.reuse, R7 ;  /* 0x0000000718077220 */ /* 0x040fe20000400000 */
[C---:B------:R-:W-:Y:S01]  /*94b0*/  FFMA R4, R27.reuse, R0, R4 ;  /* 0x000000001b047223 */ /* 0x040fe20000000004 */
[C---:B------:R-:W-:Y:S01]  /*94c0*/  FFMA R5, R27.reuse, R2, R5 ;  /* 0x000000021b057223 */ /* 0x040fe20000000005 */
[C---:B------:R-:W-:Y:S01]  /*94d0*/  FFMA R6, R27.reuse, R3, R6 ;  /* 0x000000031b067223 */ /* 0x040fe20000000006 */
[C---:B------:R-:W-:Y:S01]  /*94e0*/  FFMA R7, R27.reuse, R20, R7 ;  /* 0x000000141b077223 */ /* 0x040fe20000000007 */
[C---:B------:R-:W-:Y:S01]  /*94f0*/  FMUL R8, R24.reuse, R8 ;  /* 0x0000000818087220 */ /* 0x040fe20000400000 */
[C---:B------:R-:W-:Y:S01]  /*9500*/  FMUL R9, R24.reuse, R9 ;  /* 0x0000000918097220 */ /* 0x040fe20000400000 */
[C---:B------:R-:W-:Y:S01]  /*9510*/  FMUL R10, R24.reuse, R10 ;  /* 0x0000000a180a7220 */ /* 0x040fe20000400000 */
[C---:B------:R-:W-:Y:S01]  /*9520*/  FMUL R11, R24.reuse, R11 ;  /* 0x0000000b180b7220 */ /* 0x040fe20000400000 */
[----:B------:R-:W-:Y:S01]  /*9530*/  F2FP.TF32.F32.PACK_B R4, R4 ;  /* 0x00000004ff04723e */ /* 0x000fe200024050ff */
[C---:B------:R-:W-:Y:S01]  /*9540*/  FFMA R8, R27.reuse, R21, R8 ;  /* 0x000000151b087223 */ /* 0x040fe20000000008 */
[----:B------:R-:W-:Y:S01]  /*9550*/  F2FP.TF32.F32.PACK_B R5, R5 ;  /* 0x00000005ff05723e */ /* 0x000fe200024050ff */
[C---:B------:R-:W-:Y:S01]  /*9560*/  FFMA R9, R27.reuse, R26, R9 ;  /* 0x0000001a1b097223 */ /* 0x040fe20000000009 */
[----:B------:R-:W-:Y:S01]  /*9570*/  F2FP.TF32.F32.PACK_B R6, R6 ;  /* 0x00000006ff06723e */ /* 0x000fe200024050ff */
[C---:B------:R-:W-:Y:S01]  /*9580*/  FFMA R10, R27.reuse, R29, R10 ;  /* 0x0000001d1b0a7223 */ /* 0x040fe2000000000a */
[----:B------:R-:W-:Y:S01]  /*9590*/  F2FP.TF32.F32.PACK_B R7, R7 ;  /* 0x00000007ff07723e */ /* 0x000fe200024050ff */
[C---:B------:R-:W-:Y:S01]  /*95a0*/  FFMA R11, R27.reuse, R28, R11 ;  /* 0x0000001c1b0b7223 */ /* 0x040fe2000000000b */
[C---:B------:R-:W-:Y:S01]  /*95b0*/  FMUL R12, R24.reuse, R12 ;  /* 0x0000000c180c7220 */ /* 0x040fe20000400000 */
[----:B------:R-:W-:Y:S01]  /*95c0*/  F2FP.TF32.F32.PACK_B R8, R8 ;  /* 0x00000008ff08723e */ /* 0x000fe200024050ff */
[C---:B------:R-:W-:Y:S01]  /*95d0*/  FMUL R13, R24.reuse, R13 ;  /* 0x0000000d180d7220 */ /* 0x040fe20000400000 */
[----:B------:R1:W-:Y:S01]  /*95e0*/  STS.128 [R69+0x6000], R4 ;  /* 0x0060000445007388 */ /* 0x0003e20000000c00 */
        /* <DEDUP_REMOVED lines=8> */
[C---:B------:R-:W-:Y:S01]  /*9670*/  FFMA R15, R27.reuse, R32, R15 ;  /* 0x000000201b0f7223 */ /* 0x040fe2000000000f */
[C---:B------:R-:W-:Y:S01]  /*9680*/  FMUL R16, R24.reuse, R16 ;  /* 0x0000001018107220 */ /* 0x040fe20000400000 */
[----:B------:R-:W-:Y:S01]  /*9690*/  F2FP.TF32.F32.PACK_B R12, R12 ;  /* 0x0000000cff0c723e */ /* 0x000fe200024050ff */
[----:B------:R1:W-:Y:S01]  /*96a0*/  STS.128 [R68+0x6010], R8 ;  /* 0x0060100844007388 */ /* 0x0003e20000000c00 */
[C---:B------:R-:W-:Y:S01]  /*96b0*/  FMUL R17, R24.reuse, R17 ;  /* 0x0000001118117220 */ /* 0x040fe20000400000 */
        /* <DEDUP_REMOVED lines=8> */
[----:B------:R-:W-:Y:S01]  /*9740*/  FFMA R19, R27, R36, R19 ;  /* 0x000000241b137223 */ /* 0x000fe20000000013 */
[----:B------:R-:W-:Y:S02]  /*9750*/  F2FP.TF32.F32.PACK_B R16, R16 ;  /* 0x00000010ff10723e */ /* 0x000fe400024050ff */
[----:B------:R1:W-:Y:S01]  /*9760*/  STS.128 [R67+0x6020], R12 ;  /* 0x0060200c43007388 */ /* 0x0003e20000000c00 */
[----:B------:R-:W-:Y:S02]  /*9770*/  F2FP.TF32.F32.PACK_B R17, R17 ;  /* 0x00000011ff11723e */ /* 0x000fe400024050ff */
        /* <DEDUP_REMOVED lines=26> */
.L_x_145:
[----:B------:R-:W-:Y:S05]  /*9920*/  BSYNC.RECONVERGENT B0 ;  /* 0x0000000000007941 */ /* 0x000fea0003800200 */
.L_x_144:
[----:B------:R-:W-:Y:S01]  /*9930*/  BAR.SYNC.DEFER_BLOCKING 0x1, 0x80 ;  /* 0x0042000000007b1d */ /* 0x000fe20000010000 */
[----:B------:R-:W-:Y:S01]  /*9940*/  UISETP.NE.AND UP0, UPT, UR49, -0x4, UPT ;  /* 0xfffffffc3100788c */ /* 0x000fe2000bf05270 */
[----:B------:R-:W-:Y:S08]  /*9950*/  IADD3 R0, PT, PT, R22, 0x1, RZ ;  /* 0x0000000116007810 */ /* 0x000ff00007ffe0ff */
[----:B------:R-:W-:Y:S05]  /*9960*/  BRA.U !UP0, `(.L_x_146) ;  /* 0x0000000108287547 */ /* 0x000fea000b800000 */
[----:B------:R-:W-:Y:S01]  /*9970*/  ISETP.NE.AND P0, PT, R74, RZ, PT ;  /* 0x000000ff4a00720c */ /* 0x000fe20003f05270 */
[----:B------:R-:W-:Y:S01]  /*9980*/  IMAD.U32 R3, RZ, RZ, UR48 ;  /* 0x00000030ff037e24 */ /* 0x000fe2000f8e00ff */
[----:B------:R-:W-:Y:S01]  /*9990*/  UIADD3 UR4, UPT, UPT, UR48, 0x1, URZ ;  /* 0x0000000130047890 */ /* 0x000fe2000fffe0ff */
[----:B------:R-:W-:Y:S03]  /*99a0*/  IMAD.U32 R2, RZ, RZ, UR62 ;  /* 0x0000003eff027e24 */ /* 0x000fe6000f8e00ff */
[----:B------:R-:W-:Y:S04]  /*99b0*/  UISETP.NE.AND UP0, UPT, UR4, 0x4, UPT ;  /* 0x000000040400788c */ /* 0x000fe8000bf05270 */
[----:B------:R-:W-:Y:S03]  /*99c0*/  USEL UR48, UR4, URZ, UP0 ;  /* 0x000000ff04307287 */ /* 0x000fe60008000000 */
[----:B------:R-:W-:Y:S05]  /*99d0*/  @P0 LEA R3, R3, UR43, 0x3 ;  /* 0x0000002b03030c11 */ /* 0x000fea000f8e18ff */
[----:B------:R-:W-:Y:S05]  /*99e0*/  @P0 VIADD R3, R3, 0x50 ;  /* 0x0000005003030836 */ /* 0x000fea0000000000 */
[----:B------:R-:W-:Y:S04]  /*99f0*/  @P0 PRMT R2, R2, 0x654, R3 ;  /* 0x0000065402020816 */ /* 0x000fe80000000003 */
[----:B------:R3:W-:Y:S03]  /*9a00*/  @P0 SYNCS.ARRIVE.TRANS64.RED.A1T0 RZ, [R2+URZ], RZ ;  /* 0x000000ff02ff09a7 */ /* 0x0007e600081004ff */
.L_x_146:
[----:B------:R-:W-:Y:S01]  /*9a10*/  R2UR UR5, R58 ;  /* 0x000000003a0572ca */ /* 0x000fe200000e0000 */
[----:B------:R-:W-:Y:S01]  /*9a20*/  UISETP.NE.AND UP0, UPT, UR59, URZ, UPT ;  /* 0x000000ff3b00728c */ /* 0x000fe2000bf05270 */
[----:B------:R-:W-:Y:S01]  /*9a30*/  R2UR UR4, R59 ;  /* 0x000000003b0472ca */ /* 0x000fe200000e0000 */
[----:B------:R-:W-:Y:S01]  /*9a40*/  UIADD3 UR49, UPT, UPT, UR49, 0x4, URZ ;  /* 0x0000000431317890 */ /* 0x000fe2000fffe0ff */
[----:B------:R-:W-:Y:S01]  /*9a50*/  ISETP.NE.AND P0, PT, R62, 0x2, PT ;  /* 0x000000023e00780c */ /* 0x000fe20003f05270 */
[----:B------:R-:W-:Y:S01]  /*9a60*/  UMOV UR60, UR58 ;  /* 0x0000003a003c7c82 */ /* 0x000fe20008000000 */
[----:B------:R-:W-:Y:S02]  /*9a70*/  ISETP.NE.AND P1, PT, R0, 0x4, PT ;  /* 0x000000040000780c */ /* 0x000fe40003f25270 */
[----:B------:R-:W-:Y:S02]  /*9a80*/  SEL R3, RZ, 0x1, P0 ;  /* 0x00000001ff037807 */ /* 0x000fe40000000000 */
[----:B---3--:R-:W-:Y:S02]  /*9a90*/  SEL R2, RZ, 0x1, P1 ;  /* 0x00000001ff027807 */ /* 0x008fe40000800000 */
[----:B------:R-:W-:Y:S01]  /*9aa0*/  LOP3.LUT R64, R64, R3, RZ, 0x3c, !PT ;  /* 0x0000000340407212 */ /* 0x000fe200078e3cff */
[----:B------:R-:W-:Y:S01]  /*9ab0*/  UIADD3 UR27, UPT, UPT, UR36, UR5, URZ ;  /* 0x00000005241b7290 */ /* 0x000fe2000fffe0ff */
[----:B------:R-:W-:Y:S01]  /*9ac0*/  LOP3.LUT R65, R65, R2, RZ, 0x3c, !PT ;  /* 0x0000000241417212 */ /* 0x000fe200078e3cff */
[----:B------:R-:W-:Y:S01]  /*9ad0*/  UIADD3 UR26, UPT, UPT, UR37, UR4, URZ ;  /* 0x00000004251a7290 */ /* 0x000fe2000fffe0ff */
[----:B------:R-:W-:Y:S02]  /*9ae0*/  SEL R62, R62, RZ, P0 ;  /* 0x000000ff3e3e7207 */ /* 0x000fe40000000000 */
[----:B------:R-:W-:Y:S01]  /*9af0*/  SEL R22, R0, RZ, P1 ;  /* 0x000000ff00167207 */ /* 0x000fe20000800000 */
[----:B------:R-:W-:Y:S08]  /*9b00*/  BRA.U UP0, `(.L_x_147) ;  /* 0xffffffc900947547 */ /* 0x000ff0000b83ffff */
[----:B------:R-:W-:-:S09]  /*9b10*/  UISETP.NE.AND UP0, UPT, UR61, URZ, UPT ;  /* 0x000000ff3d00728c */ /* 0x000fd2000bf05270 */
[----:B------:R-:W-:Y:S05]  /*9b20*/  BRA.U !UP0, `(.L_x_148) ;  /* 0x0000000108487547 */ /* 0x000fea000b800000 */
[----:B------:R-:W3:Y:S02]  /*9b30*/  LDCU.64 UR4, c[0x0][0x890] ;  /* 0x00011200ff0477ac */ /* 0x000ee40008000a00 */
[----:B---3--:R-:W-:-:S04]  /*9b40*/  UISETP.NE.U32.AND UP0, UPT, UR4, URZ, UPT ;  /* 0x000000ff0400728c */ /* 0x008fc8000bf05070 */
[----:B------:R-:W-:-:S09]  /*9b50*/  UISETP.NE.AND.EX UP0, UPT, UR5, URZ, UPT, UP0 ;  /* 0x000000ff0500728c */ /* 0x000fd2000bf05300 */
[----:B------:R-:W-:Y:S05]  /*9b60*/  BRA.U UP0, `(.L_x_149) ;  /* 0x00000001000c7547 */ /* 0x000fea000b800000 */
[----:B------:R-:W-:-:S13]  /*9b70*/  FSETP.NEU.AND P0, PT, R27, RZ, PT ;  /* 0x000000ff1b00720b */ /* 0x000fda0003f0d000 */
[----:B------:R-:W-:Y:S05]  /*9b80*/  @!P0 EXIT ;  /* 0x000000000000894d */ /* 0x000fea0003800000 */
[----:B------:R-:W-:Y:S05]  /*9b90*/  BRA `(.L_x_148) ;  /* 0x00000000002c7947 */ /* 0x000fea0003800000 */
.L_x_149:
[----:B------:R-:W-:Y:S01]  /*9ba0*/  ISETP.NE.AND P0, PT, R61, RZ, PT ;  /* 0x000000ff3d00720c */ /* 0x000fe20003f05270 */
[----:B------:R-:W-:-:S12]  /*9bb0*/  BSSY.RECONVERGENT B0, `(.L_x_148) ;  /* 0x0000009000007945 */ /* 0x000fd80003800200 */
[----:B------:R-:W-:Y:S05]  /*9bc0*/  @P0 BRA `(.L_x_150) ;  /* 0x0000000000140947 */ /* 0x000fea0003800000 */
[----:B------:R-:W3:Y:S02]  /*9bd0*/  LDCU.64 UR4, c[0x0][0x888] ;  /* 0x00011100ff0477ac */ /* 0x000ee40008000a00 */
[----:B---3--:R-:W-:-:S04]  /*9be0*/  ISETP.NE.U32.AND P0, PT, RZ, UR4, PT ;  /* 0x00000004ff007c0c */ /* 0x008fc8000bf05070 */
[----:B------:R-:W-:-:S13]  /*9bf0*/  ISETP.NE.AND.EX P0, PT, RZ, UR5, PT, P0 ;  /* 0x00000005ff007c0c */ /* 0x000fda000bf05300 */
[----:B------:R-:W-:Y:S05]  /*9c00*/  @!P0 EXIT ;  /* 0x000000000000894d */ /* 0x000fea0003800000 */
[----:B------:R-:W-:Y:S05]  /*9c10*/  BRA `(.L_x_151) ;  /* 0x0000000000087947 */ /* 0x000fea0003800000 */
.L_x_150:
[----:B------:R-:W-:-:S13]  /*9c20*/  FSETP.NEU.AND P0, PT, R27, RZ, PT ;  /* 0x000000ff1b00720b */ /* 0x000fda0003f0d000 */
[----:B------:R-:W-:Y:S05]  /*9c30*/  @!P0 EXIT ;  /* 0x000000000000894d */ /* 0x000fea0003800000 */
.L_x_151:
[----:B------:R-:W-:Y:S05]  /*9c40*/  BSYNC.RECONVERGENT B0 ;  /* 0x0000000000007941 */ /* 0x000fea0003800200 */
.L_x_148:
[----:B------:R-:W-:Y:S01]  /*9c50*/  ULEA UR4, UR48, UR43, 0x3 ;  /* 0x0000002b30047291 */ /* 0x000fe2000f8e18ff */
[----:B------:R-:W-:-:S04]  /*9c60*/  DEPBAR.LE SB0, 0x0 ;  /* 0x000080000000791a */ /* 0x000fc80000000000 */
[----:B------:R-:W-:-:S04]  /*9c70*/  UIADD3 UR4, UPT, UPT, UR4, 0x50, URZ ;  /* 0x0000005004047890 */ /* 0x000fc8000fffe0ff */
[----:B------:R-:W-:-:S09]  /*9c80*/  UPRMT UR4, UR62, 0x654, UR4 ;  /* 0x000006543e047896 */ /* 0x000fd20008000004 */
[----:B------:R-:W-:Y:S01]  /*9c90*/  SYNCS.ARRIVE.TRANS64.RED.A1T0 RZ, [UR4], RZ ;  /* 0x000000ffffff79a7 */ /* 0x000fe20008100404 */
[----:B------:R-:W-:Y:S05]  /*9ca0*/  EXIT ;  /* 0x000000000000794d */ /* 0x000fea0003800000 */
.L_x_24:
[----:B--2---:R2:W3:Y:S02]  /*9cb0*/  SYNCS.PHASECHK.TRANS64.TRYWAIT P0, [R3+URZ+0xf0], R2 ;  /* 0x0000f002030075a7 */ /* 0x0044e400080011ff */
[----:B---3--:R-:W-:Y:S05]  /*9cc0*/  @!P0 NANOSLEEP.SYNCS 0x989680 ;  /* 0x009896800000895d */ /* 0x008fea0003900000 */
[----:B------:R-:W3:Y:S02]  /*9cd0*/  @!P0 SYNCS.PHASECHK.TRANS64 P0, [R3+URZ+0xf0], R2 ;  /* 0x0000f002030085a7 */ /* 0x000ee400080010ff */
[----:B---3--:R-:W-:Y:S05]  /*9ce0*/  @!P0 BRA `(.L_x_24) ;  /* 0xfffffffc00f08947 */ /* 0x008fea000383ffff */
[----:B------:R-:W-:Y:S05]  /*9cf0*/  BRA `(.L_x_152) ;  /* 0xffffff7c00707947 */ /* 0x000fea000383ffff */
.L_x_27:
[----:B-1----:R-:W-:-:S07]  /*9d00*/  MOV R0, UR7 ;  /* 0x0000000700007c02 */ /* 0x002fce0008000f00 */
.L_x_153:
[----:B-1----:R1:W2:Y:S02]  /*9d10*/  SYNCS.PHASECHK.TRANS64.TRYWAIT P0, [R0+URZ+0x18], R3 ;  /* 0x00001803000075a7 */ /* 0x0022a400080011ff */
[----:B--2---:R-:W-:Y:S05]  /*9d20*/  @!P0 NANOSLEEP.SYNCS 0x989680 ;  /* 0x009896800000895d */ /* 0x004fea0003900000 */
[----:B------:R-:W2:Y:S02]  /*9d30*/  @!P0 SYNCS.PHASECHK.TRANS64 P0, [R0+URZ+0x18], R3 ;  /* 0x00001803000085a7 */ /* 0x000ea400080010ff */
[----:B--2---:R-:W-:Y:S05]  /*9d40*/  @!P0 BRA `(.L_x_153) ;  /* 0xfffffffc00f08947 */ /* 0x004fea000383ffff */
[----:B------:R-:W-:Y:S05]  /*9d50*/  BRA `(.L_x_26) ;  /* 0xffffff7c00c47947 */ /* 0x000fea000383ffff */
.L_x_36:
[----:B-1----:R-:W-:-:S07]  /*9d60*/  MOV R0, UR7 ;  /* 0x0000000700007c02 */ /* 0x002fce0008000f00 */
.L_x_154:
[----:B-1----:R1:W2:Y:S02]  /*9d70*/  SYNCS.PHASECHK.TRANS64.TRYWAIT P0, [R0+URZ+0x18], R3 ;  /* 0x00001803000075a7 */ /* 0x0022a400080011ff */
[----:B--2---:R-:W-:Y:S05]  /*9d80*/  @!P0 NANOSLEEP.SYNCS 0x989680 ;  /* 0x009896800000895d */ /* 0x004fea0003900000 */
[----:B------:R-:W2:Y:S02]  /*9d90*/  @!P0 SYNCS.PHASECHK.TRANS64 P0, [R0+URZ+0x18], R3 ;  /* 0x00001803000085a7 */ /* 0x000ea400080010ff */
[----:B--2---:R-:W-:Y:S05]  /*9da0*/  @!P0 BRA `(.L_x_154) ;  /* 0xfffffffc00f08947 */ /* 0x004fea000383ffff */
[----:B------:R-:W-:Y:S05]  /*9db0*/  BRA `(.L_x_35) ;  /* 0xffffff8400207947 */ /* 0x000fea000383ffff */
.L_x_43:
[----:B-1----:R1:W4:Y:S02]  /*9dc0*/  SYNCS.PHASECHK.TRANS64.TRYWAIT P0, [R3+URZ+0x80], R0 ;  /* 0x00008000030075a7 */ /* 0x00232400080011ff */
[----:B----4-:R-:W-:Y:S05]  /*9dd0*/  @!P0 NANOSLEEP.SYNCS 0x989680 ;  /* 0x009896800000895d */ /* 0x010fea0003900000 */
[----:B------:R-:W4:Y:S02]  /*9de0*/  @!P0 SYNCS.PHASECHK.TRANS64 P0, [R3+URZ+0x80], R0 ;  /* 0x00008000030085a7 */ /* 0x000f2400080010ff */
[----:B----4-:R-:W-:Y:S05]  /*9df0*/  @!P0 BRA `(.L_x_43) ;  /* 0xfffffffc00f08947 */ /* 0x010fea000383ffff */
[----:B------:R-:W-:Y:S05]  /*9e00*/  BRA `(.L_x_155) ;  /* 0xffffff88005c7947 */ /* 0x000fea000383ffff */
.L_x_47:
[----:B-1----:R-:W-:-:S07]  /*9e10*/  MOV R0, UR4 ;  /* 0x0000000400007c02 */ /* 0x002fce0008000f00 */
.L_x_156:
[----:B-1----:R1:W2:Y:S02]  /*9e20*/  SYNCS.PHASECHK.TRANS64.TRYWAIT P0, [R0+URZ], R3 ;  /* 0x00000003000075a7 */ /* 0x0022a400080011ff */
[----:B--2---:R-:W-:Y:S05]  /*9e30*/  @!P0 NANOSLEEP.SYNCS 0x989680 ;  /* 0x009896800000895d */ /* 0x004fea0003900000 */
[----:B------:R-:W2:Y:S02]  /*9e40*/  @!P0 SYNCS.PHASECHK.TRANS64 P0, [R0+URZ], R3 ;  /* 0x00000003000085a7 */ /* 0x000ea400080010ff */
[----:B--2---:R-:W-:Y:S05]  /*9e50*/  @!P0 BRA `(.L_x_156) ;  /* 0xfffffffc00f08947 */ /* 0x004fea000383ffff */
[----:B------:R-:W-:Y:S05]  /*9e60*/  BRA `(.L_x_157) ;  /* 0xffffff9000087947 */ /* 0x000fea000383ffff */
.L_x_48:
[----:B------:R-:W-:-:S07]  /*9e70*/  MOV R0, UR5 ;  /* 0x0000000500007c02 */ /* 0x000fce0008000f00 */
.L_x_158:
[----:B-1----:R1:W2:Y:S02]  /*9e80*/  SYNCS.PHASECHK.TRANS64.TRYWAIT P0, [R0+URZ], R3 ;  /* 0x00000003000075a7 */ /* 0x0022a400080011ff */
[----:B--2---:R-:W-:Y:S05]  /*9e90*/  @!P0 NANOSLEEP.SYNCS 0x989680 ;  /* 0x009896800000895d */ /* 0x004fea0003900000 */
[----:B------:R-:W2:Y:S02]  /*9ea0*/  @!P0 SYNCS.PHASECHK.TRANS64 P0, [R0+URZ], R3 ;  /* 0x00000003000085a7 */ /* 0x000ea400080010ff */
[----:B--2---:R-:W-:Y:S05]  /*9eb0*/  @!P0 BRA `(.L_x_158) ;  /* 0xfffffffc00f08947 */ /* 0x004fea000383ffff */
[----:B------:R-:W-:Y:S05]  /*9ec0*/  BRA `(.L_x_159) ;  /* 0xffffff9000147947 */ /* 0x000fea000383ffff */
.L_x_51:
[----:B--2---:R2:W3:Y:S02]  /*9ed0*/  SYNCS.PHASECHK.TRANS64.TRYWAIT P0, [R0+URZ+0xe0], R9 ;  /* 0x0000e009000075a7 */ /* 0x0044e400080011ff */
[----:B---3--:R-:W-:Y:S05]  /*9ee0*/  @!P0 NANOSLEEP.SYNCS 0x989680 ;  /* 0x009896800000895d */ /* 0x008fea0003900000 */
[----:B------:R-:W3:Y:S02]  /*9ef0*/  @!P0 SYNCS.PHASECHK.TRANS64 P0, [R0+URZ+0xe0], R9 ;  /* 0x0000e009000085a7 */ /* 0x000ee400080010ff */
[----:B---3--:R-:W-:Y:S05]  /*9f00*/  @!P0 BRA `(.L_x_51) ;  /* 0xfffffffc00f08947 */ /* 0x008fea000383ffff */
[----:B------:R-:W-:Y:S05]  /*9f10*/  BRA `(.L_x_160) ;  /* 0xffffff9000747947 */ /* 0x000fea000383ffff */
.L_x_52:
[----:B------:R-:W-:-:S07]  /*9f20*/  MOV R0, UR4 ;  /* 0x0000000400007c02 */ /* 0x000fce0008000f00 */
.L_x_161:
[----:B--2---:R2:W3:Y:S02]  /*9f30*/  SYNCS.PHASECHK.TRANS64.TRYWAIT P0, [R0+URZ+0x90], R11 ;  /* 0x0000900b000075a7 */ /* 0x0044e400080011ff */
[----:B---3--:R-:W-:Y:S05]  /*9f40*/  @!P0 NANOSLEEP.SYNCS 0x989680 ;  /* 0x009896800000895d */ /* 0x008fea0003900000 */
[----:B------:R-:W3:Y:S02]  /*9f50*/  @!P0 SYNCS.PHASECHK.TRANS64 P0, [R0+URZ+0x90], R11 ;  /* 0x0000900b000085a7 */ /* 0x000ee400080010ff */
[----:B---3--:R-:W-:Y:S05]  /*9f60*/  @!P0 BRA `(.L_x_161) ;  /* 0xfffffffc00f08947 */ /* 0x008fea000383ffff */
[----:B------:R-:W-:Y:S05]  /*9f70*/  BRA `(.L_x_162) ;  /* 0xffffff9000847947 */ /* 0x000fea000383ffff */
.L_x_53:
[----:B--2---:R2:W3:Y:S02]  /*9f80*/  SYNCS.PHASECHK.TRANS64.TRYWAIT P1, [R0+URZ+0x80], R9 ;  /* 0x00008009000075a7 */ /* 0x0044e400080211ff */
[----:B---3--:R-:W-:Y:S05]  /*9f90*/  @!P1 NANOSLEEP.SYNCS 0x989680 ;  /* 0x009896800000995d */ /* 0x008fea0003900000 */
[----:B------:R-:W3:Y:S02]  /*9fa0*/  @!P1 SYNCS.PHASECHK.TRANS64 P1, [R0+URZ+0x80], R9 ;  /* 0x00008009000095a7 */ /* 0x000ee400080210ff */
[----:B---3--:R-:W-:Y:S05]  /*9fb0*/  @!P1 BRA `(.L_x_53) ;  /* 0xfffffffc00f09947 */ /* 0x008fea000383ffff */
[----:B------:R-:W-:Y:S05]  /*9fc0*/  BRA `(.L_x_163) ;  /* 0xffffff9000b47947 */ /* 0x000fea000383ffff */
.L_x_56:
[----:B------:R-:W-:-:S07]  /*9fd0*/  MOV R0, UR4 ;  /* 0x0000000400007c02 */ /* 0x000fce0008000f00 */
.L_x_164:
[----:B--2---:R2:W3:Y:S02]  /*9fe0*/  SYNCS.PHASECHK.TRANS64.TRYWAIT P0, [R0+URZ+0x90], R3 ;  /* 0x00009003000075a7 */ /* 0x0044e400080011ff */
[----:B---3--:R-:W-:Y:S05]  /*9ff0*/  @!P0 NANOSLEEP.SYNCS 0x989680 ;  /* 0x009896800000895d */ /* 0x008fea0003900000 */
[----:B------:R-:W3:Y:S02]  /*a000*/  @!P0 SYNCS.PHASECHK.TRANS64 P0, [R0+URZ+0x90], R3 ;  /* 0x00009003000085a7 */ /* 0x000ee400080010ff */
[----:B---3--:R-:W-:Y:S05]  /*a010*/  @!P0 BRA `(.L_x_164) ;  /* 0xfffffffc00f08947 */ /* 0x008fea000383ffff */
[----:B------:R-:W-:Y:S05]  /*a020*/  BRA `(.L_x_55) ;  /* 0xffffff9400087947 */ /* 0x000fea000383ffff */
.L_x_65:
[----:B--2---:R-:W-:-:S04]  /*a030*/  MOV R7, UR5 ;  /* 0x0000000500077c02 */ /* 0x004fc80008000f00 */
[----:B------:R2:W3:Y:S03]  /*a040*/  SYNCS.PHASECHK.TRANS64.TRYWAIT P0, [R7+URZ+0x8], R8 ;  /* 0x00000808070075a7 */ /* 0x0004e600080011ff */
[----:B---3--:R-:W-:Y:S05]  /*a050*/  @!P0 NANOSLEEP.SYNCS 0x989680 ;  /* 0x009896800000895d */ /* 0x008fea0003900000 */
[----:B------:R-:W3:Y:S02]  /*a060*/  @!P0 SYNCS.PHASECHK.TRANS64 P0, [R7+URZ+0x8], R8 ;  /* 0x00000808070085a7 */ /* 0x000ee400080010ff */
[----:B---3--:R-:W-:Y:S05]  /*a070*/  @!P0 BRA `(.L_x_65) ;  /* 0xfffffffc00ec8947 */ /* 0x008fea000383ffff */
[----:B------:R-:W-:Y:S05]  /*a080*/  BRA `(.L_x_64) ;  /* 0xffffff9400c47947 */ /* 0x000fea000383ffff */
.L_x_67:
[----:B------:R-:W-:Y:S01]  /*a090*/  BSSY B0, `(.L_x_165) ;  /* 0x0000006000007945 */ /* 0x000fe20003800000 */
[----:B------:R-:W-:-:S07]  /*a0a0*/  MOV R15, 0xffffffff ;  /* 0xffffffff000f7802 */ /* 0x000fce0000000f00 */
[----:B-12--5:R-:W-:Y:S05]  /*a0b0*/  WARPSYNC.COLLECTIVE R15, `(.L_x_166) ;  /* 0x000000000f0c7348 */ /* 0x026fea0003c00000 */
[----:B------:R-:W-:Y:S02]  /*a0c0*/  ELECT P6, UR79, PT ;  /* 0x00000000004f782f */ /* 0x000fe400038c0000 */
[----:B------:R-:W-:Y:S01]  /*a0d0*/  MOV R14, UR79 ;  /* 0x0000004f000e7c02 */ /* 0x000fe20008000f00 */
[----:B-12--5:R-:W-:Y:S10]  /*a0e0*/  ENDCOLLECTIVE ;  /* 0x000000000000791b */ /* 0x026ff40003800000 */
.L_x_166:
[----:B------:R-:W-:Y:S05]  /*a0f0*/  BSYNC B0 ;  /* 0x0000000000007941 */ /* 0x000fea0003800000 */
.L_x_165:
[----:B------:R-:W-:Y:S01]  /*a100*/  PLOP3.LUT P0, PT, P6, PT, PT, 0x80, 0x8 ;  /* 0x000000000008781c */ /* 0x000fe2000370f070 */
[----:B------:R-:W-:-:S12]  /*a110*/  BRA `(.L_x_167) ;  /* 0xffffff9400f47947 */ /* 0x000fd8000383ffff */
.L_x_69:
[----:B--2---:R-:W-:-:S04]  /*a120*/  MOV R5, UR5 ;  /* 0x0000000500057c02 */ /* 0x004fc80008000f00 */
[----:B------:R2:W3:Y:S03]  /*a130*/  SYNCS.PHASECHK.TRANS64.TRYWAIT P0, [R5+URZ+0x8], R6 ;  /* 0x00000806050075a7 */ /* 0x0004e600080011ff */
[----:B---3--:R-:W-:Y:S05]  /*a140*/  @!P0 NANOSLEEP.SYNCS 0x989680 ;  /* 0x009896800000895d */ /* 0x008fea0003900000 */
[----:B------:R-:W3:Y:S02]  /*a150*/  @!P0 SYNCS.PHASECHK.TRANS64 P0, [R5+URZ+0x8], R6 ;  /* 0x00000806050085a7 */ /* 0x000ee400080010ff */
[----:B---3--:R-:W-:Y:S05]  /*a160*/  @!P0 BRA `(.L_x_69) ;  /* 0xfffffffc00ec8947 */ /* 0x008fea000383ffff */
[----:B------:R-:W-:Y:S05]  /*a170*/  BRA `(.L_x_68) ;  /* 0xffffff9400f87947 */ /* 0x000fea000383ffff */
.L_x_70:
[----:B-1----:R1:W2:Y:S02]  /*a180*/  SYNCS.PHASECHK.TRANS64.TRYWAIT P0, [R3+URZ+0x80], R4 ;  /* 0x00008004030075a7 */ /* 0x0022a400080011ff */
[----:B--2---:R-:W-:Y:S05]  /*a190*/  @!P0 NANOSLEEP.SYNCS 0x989680 ;  /* 0x009896800000895d */ /* 0x004fea0003900000 */
[----:B------:R-:W2:Y:S02]  /*a1a0*/  @!P0 SYNCS.PHASECHK.TRANS64 P0, [R3+URZ+0x80], R4 ;  /* 0x00008004030085a7 */ /* 0x000ea400080010ff */
[----:B--2---:R-:W-:Y:S05]  /*a1b0*/  @!P0 BRA `(.L_x_70) ;  /* 0xfffffffc00f08947 */ /* 0x004fea000383ffff */
[----:B------:R-:W-:Y:S05]  /*a1c0*/  BRA `(.L_x_168) ;  /* 0xffffff9c00087947 */ /* 0x000fea000383ffff */
.L_x_72:
[----:B------:R-:W-:-:S13]  /*a1d0*/  R2UR UR4, R4 ;  /* 0x00000000040472ca */ /* 0x000fda00000e0000 */
[----:B------:R-:W-:-:S07]  /*a1e0*/  MOV R3, UR4 ;  /* 0x0000000400037c02 */ /* 0x000fce0008000f00 */
.L_x_169:
[----:B-1----:R1:W2:Y:S02]  /*a1f0*/  SYNCS.PHASECHK.TRANS64.TRYWAIT P0, [R3+URZ+0xc0], R6 ;  /* 0x0000c006030075a7 */ /* 0x0022a400080011ff */
[----:B--2---:R-:W-:Y:S05]  /*a200*/  @!P0 NANOSLEEP.SYNCS 0x989680 ;  /* 0x009896800000895d */ /* 0x004fea0003900000 */
[----:B------:R-:W2:Y:S02]  /*a210*/  @!P0 SYNCS.PHASECHK.TRANS64 P0, [R3+URZ+0xc0], R6 ;  /* 0x0000c006030085a7 */ /* 0x000ea400080010ff */
[----:B--2---:R-:W-:Y:S05]  /*a220*/  @!P0 BRA `(.L_x_169) ;  /* 0xfffffffc00f08947 */ /* 0x004fea000383ffff */
[----:B------:R-:W-:Y:S05]  /*a230*/  BRA `(.L_x_170) ;  /* 0xffffff9c005c7947 */ /* 0x000fea000383ffff */
.L_x_75:
[----:B------:R-:W-:Y:S07]  /*a240*/  MOV R3, UR5 ;  /* 0x0000000500037c02 */ /* 0x000fee0008000f00 */
.L_x_171:
[----:B-1----:R1:W2:Y:S02]  /*a250*/  SYNCS.PHASECHK.TRANS64.TRYWAIT P0, [R3+URZ], R6 ;  /* 0x00000006030075a7 */ /* 0x0022a400080011ff */
[----:B--2---:R-:W-:Y:S05]  /*a260*/  @!P0 NANOSLEEP.SYNCS 0x989680 ;  /* 0x009896800000895d */ /* 0x004fea0003900000 */
[----:B------:R-:W2:Y:S02]  /*a270*/  @!P0 SYNCS.PHASECHK.TRANS64 P0, [R3+URZ], R6 ;  /* 0x00000006030085a7 */ /* 0x000ea400080010ff */
[----:B--2---:R-:W-:Y:S05]  /*a280*/  @!P0 BRA `(.L_x_171) ;  /* 0xfffffffc00f08947 */ /* 0x004fea000383ffff */
[----:B------:R-:W-:Y:S05]  /*a290*/  BRA `(.L_x_74) ;  /* 0xffffff9c00747947 */ /* 0x000fea000383ffff */
.L_x_79:
[----:B--2---:R-:W-:-:S07]  /*a2a0*/  MOV R2, UR4 ;  /* 0x0000000400027c02 */ /* 0x004fce0008000f00 */
.L_x_172:
[----:B-1----:R1:W2:Y:S02]  /*a2b0*/  SYNCS.PHASECHK.TRANS64.TRYWAIT P0, [R2+URZ], R3 ;  /* 0x00000003020075a7 */ /* 0x0022a400080011ff */
[----:B--2---:R-:W-:Y:S05]  /*a2c0*/  @!P0 NANOSLEEP.SYNCS 0x989680 ;  /* 0x009896800000895d */ /* 0x004fea0003900000 */
[----:B------:R-:W2:Y:S02]  /*a2d0*/  @!P0 SYNCS.PHASECHK.TRANS64 P0, [R2+URZ], R3 ;  /* 0x00000003020085a7 */ /* 0x000ea400080010ff */
[----:B--2---:R-:W-:Y:S05]  /*a2e0*/  @!P0 BRA `(.L_x_172) ;  /* 0xfffffffc00f08947 */ /* 0x004fea000383ffff */
[----:B------:R-:W-:Y:S05]  /*a2f0*/  BRA `(.L_x_173) ;  /* 0xffffffa4008c7947 */ /* 0x000fea000383ffff */
.L_x_80:
[----:B--2---:R-:W-:-:S07]  /*a300*/  MOV R2, UR5 ;  /* 0x0000000500027c02 */ /* 0x004fce0008000f00 */
.L_x_174:
[----:B-1----:R1:W2:Y:S02]  /*a310*/  SYNCS.PHASECHK.TRANS64.TRYWAIT P0, [R2+URZ], R5 ;  /* 0x00000005020075a7 */ /* 0x0022a400080011ff */
[----:B--2---:R-:W-:Y:S05]  /*a320*/  @!P0 NANOSLEEP.SYNCS 0x989680 ;  /* 0x009896800000895d */ /* 0x004fea0003900000 */
[----:B------:R-:W2:Y:S02]  /*a330*/  @!P0 SYNCS.PHASECHK.TRANS64 P0, [R2+URZ], R5 ;  /* 0x00000005020085a7 */ /* 0x000ea400080010ff */
[----:B--2---:R-:W-:Y:S05]  /*a340*/  @!P0 BRA `(.L_x_174) ;  /* 0xfffffffc00f08947 */ /* 0x004fea000383ffff */
[----:B------:R-:W-:Y:S05]  /*a350*/  BRA `(.L_x_175) ;  /* 0xffffffa4009c7947 */ /* 0x000fea000383ffff */
.L_x_81:
[----:B--2---:R-:W-:-:S07]  /*a360*/  MOV R2, UR5 ;  /* 0x0000000500027c02 */ /* 0x004fce0008000f00 */
.L_x_176:
[----:B-1----:R1:W2:Y:S02]  /*a370*/  SYNCS.PHASECHK.TRANS64.TRYWAIT P0, [R2+URZ], R5 ;  /* 0x00000005020075a7 */ /* 0x0022a400080011ff */
[----:B--2---:R-:W-:Y:S05]  /*a380*/  @!P0 NANOSLEEP.SYNCS 0x989680 ;  /* 0x009896800000895d */ /* 0x004fea0003900000 */
[----:B------:R-:W2:Y:S02]  /*a390*/  @!P0 SYNCS.PHASECHK.TRANS64 P0, [R2+URZ], R5 ;  /* 0x00000005020085a7 */ /* 0x000ea400080010ff */
[----:B--2---:R-:W-:Y:S05]  /*a3a0*/  @!P0 BRA `(.L_x_176) ;  /* 0xfffffffc00f08947 */ /* 0x004fea000383ffff */
[----:B------:R-:W-:Y:S05]  /*a3b0*/  BRA `(.L_x_177) ;  /* 0xffffffa400a87947 */ /* 0x000fea000383ffff */
.L_x_84:
[----:B------:R-:W-:-:S07]  /*a3c0*/  MOV R2, UR62 ;  /* 0x0000003e00027c02 */ /* 0x000fce0008000f00 */
.L_x_178:
[----:B-1----:R1:W2:Y:S02]  /*a3d0*/  SYNCS.PHASECHK.TRANS64.TRYWAIT P1, [R2+URZ+0x100], R3 ;  /* 0x00010003020075a7 */ /* 0x0022a400080211ff */
[----:B--2---:R-:W-:Y:S05]  /*a3e0*/  @!P1 NANOSLEEP.SYNCS 0x989680 ;  /* 0x009896800000995d */ /* 0x004fea0003900000 */
[----:B------:R-:W2:Y:S02]  /*a3f0*/  @!P1 SYNCS.PHASECHK.TRANS64 P1, [R2+URZ+0x100], R3 ;  /* 0x00010003020095a7 */ /* 0x000ea400080210ff */
[----:B--2---:R-:W-:Y:S05]  /*a400*/  @!P1 BRA `(.L_x_178) ;  /* 0xfffffffc00f09947 */ /* 0x004fea000383ffff */
[----:B------:R-:W-:Y:S05]  /*a410*/  BRA `(.L_x_179) ;  /* 0xffffffa400f87947 */ /* 0x000fea000383ffff */
.L_x_89:
[----:B--2---:R2:W3:Y:S02]  /*a420*/  SYNCS.PHASECHK.TRANS64.TRYWAIT P0, [R8+URZ+0x80], R5 ;  /* 0x00008005080075a7 */ /* 0x0044e400080011ff */
[----:B---3--:R-:W-:Y:S05]  /*a430*/  @!P0 NANOSLEEP.SYNCS 0x989680 ;  /* 0x009896800000895d */ /* 0x008fea0003900000 */
[----:B------:R-:W3:Y:S02]  /*a440*/  @!P0 SYNCS.PHASECHK.TRANS64 P0, [R8+URZ+0x80], R5 ;  /* 0x00008005080085a7 */ /* 0x000ee400080010ff */
[----:B---3--:R-:W-:Y:S05]  /*a450*/  @!P0 BRA `(.L_x_89) ;  /* 0xfffffffc00f08947 */ /* 0x008fea000383ffff */
[----:B------:R-:W-:Y:S05]  /*a460*/  BRA `(.L_x_180) ;  /* 0xffffffac00387947 */ /* 0x000fea000383ffff */
.L_x_92:
[----:B------:R-:W-:Y:S07]  /*a470*/  MOV R0, UR21 ;  /* 0x0000001500007c02 */ /* 0x000fee0008000f00 */
.L_x_181:
[----:B--2---:R2:W3:Y:S02]  /*a480*/  SYNCS.PHASECHK.TRANS64.TRYWAIT P1, [R0+URZ+0x78], R5 ;  /* 0x00007805000075a7 */ /* 0x0044e400080211ff */
[----:B---3--:R-:W-:Y:S05]  /*a490*/  @!P1 NANOSLEEP.SYNCS 0x989680 ;  /* 0x009896800000995d */ /* 0x008fea0003900000 */
[----:B------:R-:W3:Y:S02]  /*a4a0*/  @!P1 SYNCS.PHASECHK.TRANS64 P1, [R0+URZ+0x78], R5 ;  /* 0x00007805000095a7 */ /* 0x000ee400080210ff */
[----:B---3--:R-:W-:Y:S05]  /*a4b0*/  @!P1 BRA `(.L_x_181) ;  /* 0xfffffffc00f09947 */ /* 0x008fea000383ffff */
[----:B------:R-:W-:Y:S05]  /*a4c0*/  BRA `(.L_x_91) ;  /* 0xffffffb000b47947 */ /* 0x000fea000383ffff */
.L_x_95:
[----:B--2---:R-:W-:Y:S07]  /*a4d0*/  MOV R5, UR21 ;  /* 0x0000001500057c02 */ /* 0x004fee0008000f00 */
.L_x_182:
[----:B--2---:R2:W3:Y:S02]  /*a4e0*/  SYNCS.PHASECHK.TRANS64.TRYWAIT P0, [R5+URZ+0x50], R4 ;  /* 0x00005004050075a7 */ /* 0x0044e400080011ff */
[----:B---3--:R-:W-:Y:S05]  /*a4f0*/  @!P0 NANOSLEEP.SYNCS 0x989680 ;  /* 0x009896800000895d */ /* 0x008fea0003900000 */
[----:B------:R-:W3:Y:S02]  /*a500*/  @!P0 SYNCS.PHASECHK.TRANS64 P0, [R5+URZ+0x50], R4 ;  /* 0x00005004050085a7 */ /* 0x000ee400080010ff */
[----:B---3--:R-:W-:Y:S05]  /*a510*/  @!P0 BRA `(.L_x_182) ;  /* 0xfffffffc00f08947 */ /* 0x008fea000383ffff */
[----:B------:R-:W-:Y:S05]  /*a520*/  BRA `(.L_x_183) ;  /* 0xffffffb4000c7947 */ /* 0x000fea000383ffff */
.L_x_96:
[----:B------:R-:W-:Y:S07]  /*a530*/  MOV R5, UR21 ;  /* 0x0000001500057c02 */ /* 0x000fee0008000f00 */
.L_x_184:
[----:B--2---:R2:W3:Y:S02]  /*a540*/  SYNCS.PHASECHK.TRANS64.TRYWAIT P0, [R5+URZ+0x58], R4 ;  /* 0x00005804050075a7 */ /* 0x0044e400080011ff */
[----:B---3--:R-:W-:Y:S05]  /*a550*/  @!P0 NANOSLEEP.SYNCS 0x989680 ;  /* 0x009896800000895d */ /* 0x008fea0003900000 */
[----:B------:R-:W3:Y:S02]  /*a560*/  @!P0 SYNCS.PHASECHK.TRANS64 P0, [R5+URZ+0x58], R4 ;  /* 0x00005804050085a7 */ /* 0x000ee400080010ff */
[----:B---3--:R-:W-:Y:S05]  /*a570*/  @!P0 BRA `(.L_x_184) ;  /* 0xfffffffc00f08947 */ /* 0x008fea000383ffff */
[----:B------:R-:W-:Y:S05]  /*a580*/  BRA `(.L_x_185) ;  /* 0xffffffb400687947 */ /* 0x000fea000383ffff */
.L_x_97:
[----:B--2---:R-:W-:Y:S07]  /*a590*/  MOV R5, UR21 ;  /* 0x0000001500057c02 */ /* 0x004fee0008000f00 */
.L_x_186:
[----:B--2---:R2:W3:Y:S02]  /*a5a0*/  SYNCS.PHASECHK.TRANS64.TRYWAIT P0, [R5+URZ+0x60], R4 ;  /* 0x00006004050075a7 */ /* 0x0044e400080011ff */
[----:B---3--:R-:W-:Y:S05]  /*a5b0*/  @!P0 NANOSLEEP.SYNCS 0x989680 ;  /* 0x009896800000895d */ /* 0x008fea0003900000 */
[----:B------:R-:W3:Y:S02]  /*a5c0*/  @!P0 SYNCS.PHASECHK.TRANS64 P0, [R5+URZ+0x60], R4 ;  /* 0x00006004050085a7 */ /* 0x000ee400080010ff */
[----:B---3--:R-:W-:Y:S05]  /*a5d0*/  @!P0 BRA `(.L_x_186) ;  /* 0xfffffffc00f08947 */ /* 0x008fea000383ffff */
[----:B------:R-:W-:Y:S05]  /*a5e0*/  BRA `(.L_x_187) ;  /* 0xffffffb400cc7947 */ /* 0x000fea000383ffff */
.L_x_98:
[----:B--2---:R-:W-:Y:S07]  /*a5f0*/  MOV R5, UR21 ;  /* 0x0000001500057c02 */ /* 0x004fee0008000f00 */
.L_x_188:
[----:B--2---:R2:W3:Y:S02]  /*a600*/  SYNCS.PHASECHK.TRANS64.TRYWAIT P0, [R5+URZ+0x68], R4 ;  /* 0x00006804050075a7 */ /* 0x0044e400080011ff */
[----:B---3--:R-:W-:Y:S05]  /*a610*/  @!P0 NANOSLEEP.SYNCS 0x989680 ;  /* 0x009896800000895d */ /* 0x008fea0003900000 */
[----:B------:R-:W3:Y:S02]  /*a620*/  @!P0 SYNCS.PHASECHK.TRANS64 P0, [R5+URZ+0x68], R4 ;  /* 0x00006804050085a7 */ /* 0x000ee400080010ff */
[----:B---3--:R-:W-:Y:S05]  /*a630*/  @!P0 BRA `(.L_x_188) ;  /* 0xfffffffc00f08947 */ /* 0x008fea000383ffff */
[----:B------:R-:W-:Y:S05]  /*a640*/  BRA `(.L_x_189) ;  /* 0xffffffb800347947 */ /* 0x000fea000383ffff */
.L_x_100:
[----:B------:R-:W-:-:S07]  /*a650*/  MOV R0, UR21 ;  /* 0x0000001500007c02 */ /* 0x000fce0008000f00 */
.L_x_190:
[----:B--2---:R2:W3:Y:S02]  /*a660*/  SYNCS.PHASECHK.TRANS64.TRYWAIT P0, [R0+URZ+0x50], R3 ;  /* 0x00005003000075a7 */ /* 0x0044e400080011ff */
[----:B---3--:R-:W-:Y:S05]  /*a670*/  @!P0 NANOSLEEP.SYNCS 0x989680 ;  /* 0x009896800000895d */ /* 0x008fea0003900000 */
[----:B------:R-:W3:Y:S02]  /*a680*/  @!P0 SYNCS.PHASECHK.TRANS64 P0, [R0+URZ+0x50], R3 ;  /* 0x00005003000085a7 */ /* 0x000ee400080010ff */
[----:B---3--:R-:W-:Y:S05]  /*a690*/  @!P0 BRA `(.L_x_190) ;  /* 0xfffffffc00f08947 */ /* 0x008fea000383ffff */
[----:B------:R-:W-:Y:S05]  /*a6a0*/  BRA `(.L_x_191) ;  /* 0xffffffb800c47947 */ /* 0x000fea000383ffff */
.L_x_101:
[----:B--2---:R-:W-:-:S07]  /*a6b0*/  MOV R0, UR21 ;  /* 0x0000001500007c02 */ /* 0x004fce0008000f00 */
.L_x_192:
[----:B--2---:R2:W3:Y:S02]  /*a6c0*/  SYNCS.PHASECHK.TRANS64.TRYWAIT P0, [R0+URZ+0x58], R3 ;  /* 0x00005803000075a7 */ /* 0x0044e400080011ff */
[----:B---3--:R-:W-:Y:S05]  /*a6d0*/  @!P0 NANOSLEEP.SYNCS 0x989680 ;  /* 0x009896800000895d */ /* 0x008fea0003900000 */
[----:B------:R-:W3:Y:S02]  /*a6e0*/  @!P0 SYNCS.PHASECHK.TRANS64 P0, [R0+URZ+0x58], R3 ;  /* 0x00005803000085a7 */ /* 0x000ee400080010ff */
[----:B---3--:R-:W-:Y:S05]  /*a6f0*/  @!P0 BRA `(.L_x_192) ;  /* 0xfffffffc00f08947 */ /* 0x008fea000383ffff */
[----:B------:R-:W-:Y:S05]  /*a700*/  BRA `(.L_x_193) ;  /* 0xffffffb800b47947 */ /* 0x000fea000383ffff */
.L_x_102:
[----:B--2---:R-:W-:-:S07]  /*a710*/  MOV R0, UR21 ;  /* 0x0000001500007c02 */ /* 0x004fce0008000f00 */
.L_x_194:
[----:B--2---:R2:W3:Y:S02]  /*a720*/  SYNCS.PHASECHK.TRANS64.TRYWAIT P0, [R0+URZ+0x60], R3 ;  /* 0x00006003000075a7 */ /* 0x0044e400080011ff */
[----:B---3--:R-:W-:Y:S05]  /*a730*/  @!P0 NANOSLEEP.SYNCS 0x989680 ;  /* 0x009896800000895d */ /* 0x008fea0003900000 */
[----:B------:R-:W3:Y:S02]  /*a740*/  @!P0 SYNCS.PHASECHK.TRANS64 P0, [R0+URZ+0x60], R3 ;  /* 0x00006003000085a7 */ /* 0x000ee400080010ff */
[----:B---3--:R-:W-:Y:S05]  /*a750*/  @!P0 BRA `(.L_x_194) ;  /* 0xfffffffc00f08947 */ /* 0x008fea000383ffff */
[----:B------:R-:W-:Y:S05]  /*a760*/  BRA `(.L_x_195) ;  /* 0xffffffb800a47947 */ /* 0x000fea000383ffff */
.L_x_104:
[----:B-1----:R1:W2:Y:S02]  /*a770*/  SYNCS.PHASECHK.TRANS64.TRYWAIT P0, [R3+URZ+0x80], R0 ;  /* 0x00008000030075a7 */ /* 0x0022a400080011ff */
[----:B--2---:R-:W-:Y:S05]  /*a780*/  @!P0 NANOSLEEP.SYNCS 0x989680 ;  /* 0x009896800000895d */ /* 0x004fea0003900000 */
[----:B------:R-:W2:Y:S02]  /*a790*/  @!P0 SYNCS.PHASECHK.TRANS64 P0, [R3+URZ+0x80], R0 ;  /* 0x00008000030085a7 */ /* 0x000ea400080010ff */
[----:B--2---:R-:W-:Y:S05]  /*a7a0*/  @!P0 BRA `(.L_x_104) ;  /* 0xfffffffc00f08947 */ /* 0x004fea000383ffff */
[----:B------:R-:W-:Y:S05]  /*a7b0*/  BRA `(.L_x_196) ;  /* 0xffffffbc007c7947 */ /* 0x000fea000383ffff */
.L_x_115:
[----:B-1----:R-:W-:Y:S04]  /*a7c0*/  MOV R2, UR43 ;  /* 0x0000002b00027c02 */ /* 0x002fe80008000f00 */
[----:B------:R1:W2:Y:S03]  /*a7d0*/  SYNCS.PHASECHK.TRANS64.TRYWAIT P1, [R2+URZ+0x30], R3 ;  /* 0x00003003020075a7 */ /* 0x0002a600080211ff */
[----:B--2---:R-:W-:Y:S05]  /*a7e0*/  @!P1 NANOSLEEP.SYNCS 0x989680 ;  /* 0x009896800000995d */ /* 0x004fea0003900000 */
[----:B------:R-:W2:Y:S02]  /*a7f0*/  @!P1 SYNCS.PHASECHK.TRANS64 P1, [R2+URZ+0x30], R3 ;  /* 0x00003003020095a7 */ /* 0x000ea400080210ff */
[----:B--2---:R-:W-:Y:S05]  /*a800*/  @!P1 BRA `(.L_x_115) ;  /* 0xfffffffc00ec9947 */ /* 0x004fea000383ffff */
[----:B------:R-:W-:Y:S05]  /*a810*/  BRA `(.L_x_114) ;  /* 0xffffffc800e47947 */ /* 0x000fea000383ffff */
.L_x_117:
[----:B-1----:R1:W4:Y:S02]  /*a820*/  SYNCS.PHASECHK.TRANS64.TRYWAIT P0, [R75+URZ+0xa0], R0 ;  /* 0x0000a0004b0075a7 */ /* 0x00232400080011ff */
[----:B----4-:R-:W-:Y:S05]  /*a830*/  @!P0 NANOSLEEP.SYNCS 0x989680 ;  /* 0x009896800000895d */ /* 0x010fea0003900000 */
[----:B------:R-:W4:Y:S02]  /*a840*/  @!P0 SYNCS.PHASECHK.TRANS64 P0, [R75+URZ+0xa0], R0 ;  /* 0x0000a0004b0085a7 */ /* 0x000f2400080010ff */
[----:B----4-:R-:W-:Y:S05]  /*a850*/  @!P0 BRA `(.L_x_117) ;  /* 0xfffffffc00f08947 */ /* 0x010fea000383ffff */
[----:B------:R-:W-:Y:S05]  /*a860*/  BRA `(.L_x_116) ;  /* 0xffffffcc000c7947 */ /* 0x000fea000383ffff */
.L_x_126:
[----:B-1----:R1:W3:Y:S02]  /*a870*/  SYNCS.PHASECHK.TRANS64.TRYWAIT P0, [R3+URZ+0x30], R0 ;  /* 0x00003000030075a7 */ /* 0x0022e400080011ff */
[----:B---3--:R-:W-:Y:S05]  /*a880*/  @!P0 NANOSLEEP.SYNCS 0x989680 ;  /* 0x009896800000895d */ /* 0x008fea0003900000 */
[----:B------:R-:W3:Y:S02]  /*a890*/  @!P0 SYNCS.PHASECHK.TRANS64 P0, [R3+URZ+0x30], R0 ;  /* 0x00003000030085a7 */ /* 0x000ee400080010ff */
[----:B---3--:R-:W-:Y:S05]  /*a8a0*/  @!P0 BRA `(.L_x_126) ;  /* 0xfffffffc00f08947 */ /* 0x008fea000383ffff */
[----:B------:R-:W-:Y:S05]  /*a8b0*/  BRA `(.L_x_125) ;  /* 0xffffffd4003c7947 */ /* 0x000fea000383ffff */
.L_x_134:
[----:B-1----:R1:W3:Y:S02]  /*a8c0*/  SYNCS.PHASECHK.TRANS64.TRYWAIT P0, [R0+URZ+0x30], R7 ;  /* 0x00003007000075a7 */ /* 0x0022e400080011ff */
[----:B---3--:R-:W-:Y:S05]  /*a8d0*/  @!P0 NANOSLEEP.SYNCS 0x989680 ;  /* 0x009896800000895d */ /* 0x008fea0003900000 */
[----:B------:R-:W3:Y:S02]  /*a8e0*/  @!P0 SYNCS.PHASECHK.TRANS64 P0, [R0+URZ+0x30], R7 ;  /* 0x00003007000085a7 */ /* 0x000ee400080010ff */
[----:B---3--:R-:W-:Y:S05]  /*a8f0*/  @!P0 BRA `(.L_x_134) ;  /* 0xfffffffc00f08947 */ /* 0x008fea000383ffff */
[----:B------:R-:W-:Y:S05]  /*a900*/  BRA `(.L_x_133) ;  /* 0xffffffdc00947947 */ /* 0x000fea000383ffff */
.L_x_142:
[----:B-1----:R1:W3:Y:S02]  /*a910*/  SYNCS.PHASECHK.TRANS64.TRYWAIT P0, [R0+URZ+0x30], R5 ;  /* 0x00003005000075a7 */ /* 0x0022e400080011ff */
[----:B---3--:R-:W-:Y:S05]  /*a920*/  @!P0 NANOSLEEP.SYNCS 0x989680 ;  /* 0x009896800000895d */ /* 0x008fea0003900000 */
[----:B------:R-:W3:Y:S02]  /*a930*/  @!P0 SYNCS.PHASECHK.TRANS64 P0, [R0+URZ+0x30], R5 ;  /* 0x00003005000085a7 */ /* 0x000ee400080010ff */
[----:B---3--:R-:W-:Y:S05]  /*a940*/  @!P0 BRA `(.L_x_142) ;  /* 0xfffffffc00f08947 */ /* 0x008fea000383ffff */
[----:B------:R-:W-:Y:S05]  /*a950*/  BRA `(.L_x_141) ;  /* 0xffffffe400ec7947 */ /* 0x000fea000383ffff */
        .weak           $__internal_0_$__cuda_sm10x_tcgen05_guardrail_trap_col_being_dealloced_not_returned_by_alloc
        .type           $__internal_0_$__cuda_sm10x_tcgen05_guardrail_trap_col_being_dealloced_not_returned_by_alloc,@function
        .size           $__internal_0_$__cuda_sm10x_tcgen05_guardrail_trap_col_being_dealloced_not_returned_by_alloc,($__internal_1_$__cuda_sm10x_tcgen05_guardrail_trap_phase_invalid_during_alloc - $__internal_0_$__cuda_sm10x_tcgen05_guardrail_trap_col_being_dealloced_not_returned_by_alloc)
$__internal_0_$__cuda_sm10x_tcgen05_guardrail_trap_col_being_dealloced_not_returned_by_alloc:
[----:B------:R-:W-:Y:S05]  /*a960*/  BPT.TRAP 0x1 ;  /* 0x000000040000795c */ /* 0x000fea0000300000 */
[----:B------:R-:W-:-:S04]  /*a970*/  HFMA2 R3, -RZ, RZ, 0, 0 ;  /* 0x00000000ff037431 */ /* 0x000fc800000001ff */
[----:B------:R-:W-:Y:S05]  /*a980*/  RET.REL.NODEC R2 `(_ZN7cutlass13device_kernelINS_4gemm6kernel13GemmUniversalIN4cute5tupleIJiiiiEEENS1_10collective13CollectiveMmaINS1_35MainloopSm100TmaUmmaWarpSpecializedILi3ELi2ELi4ENS5_IJNS4_1CILi8EEENSA_ILi1EEESC_EEEEENS5_IJNSA_ILi128EEESF_SF_EEENS_10tfloat32_tENS5_IJlSC_lEEESH_SI_NS4_8TiledMMAINS4_8MMA_AtomIJNS4_23SM100_MMA_TF32_2x1SM_SSISH_SH_fLi128ELi128ELNS4_4UMMA5MajorE0ELSN_0ELNSM_7ScaleInE0ELSO_0EEEEEENS4_6LayoutINS5_IJSC_SC_SC_EEENS5_IJNSA_ILi0EEEST_ST_EEEEENS5_IJNS4_10UnderscoreESW_SW_EEEEENS4_18SM100_TMA_2SM_LOADENS4_14ComposedLayoutINS4_7SwizzleILi3ELi4ELi3EEENS4_18smem_ptr_flag_bitsILi32EEENSR_INS5_IJSB_NSA_ILi32EEEEEENS5_IJS15_SC_EEEEEEEvNS4_8identityENS4_28SM100_TMA_2SM_LOAD_MULTICASTES19_vS1A_EENS_8epilogue10collective18CollectiveEpilogueINS1D_23Sm100TmaWarpSpecializedILi4ELi2ELi16ELb1ELb0EEEJNS5_IJNSA_ILi64EEESF_SF_EEENS5_IJNSR_IS1I_SC_EENSR_INS5_IJNSA_ILi16EEENSA_ILi2EEEEEENS5_IJSC_S1I_EEEEEEEESH_SI_SH_SI_NS1D_6fusion15FusionCallbacksIS1H_NS1R_17LinearCombinationISH_fSH_fLNS_15FloatRoundStyleE2EEES1J_S1Q_JEEENS4_5SM1004TMEM4LOAD26SM100_TMEM_LOAD_32dp32b16xENS4_13SM90_TMA_LOADENS10_INS11_ILi2ELi4ELi3EEES14_NSR_INS5_IJSB_S1L_EEENS5_IJS1L_SC_EEEEEEENS4_39AutoVectorizingCopyWithAssumedAlignmentILi128EEENS4_14SM90_TMA_STOREES26_S28_S28_EEEvvEEEEvNT_6ParamsE) ;  /* 0xffffff54029c7950 */ /* 0x000fea0003c3ffff */
        .weak           $__internal_1_$__cuda_sm10x_tcgen05_guardrail_trap_phase_invalid_during_alloc
        .type           $__internal_1_$__cuda_sm10x_tcgen05_guardrail_trap_phase_invalid_during_alloc,@function
        .size           $__internal_1_$__cuda_sm10x_tcgen05_guardrail_trap_phase_invalid_during_alloc,($__internal_2_$__cuda_sm10x_tcgen05_guardrail_trap_unallocated_columns_being_dealloced - $__internal_1_$__cuda_sm10x_tcgen05_guardrail_trap_phase_invalid_during_alloc)
$__internal_1_$__cuda_sm10x_tcgen05_guardrail_trap_phase_invalid_during_alloc:
[----:B------:R-:W-:Y:S05]  /*a990*/  BPT.TRAP 0x1 ;  /* 0x000000040000795c */ /* 0x000fea0000300000 */
[----:B------:R-:W-:-:S04]  /*a9a0*/  MOV R7, 0x0 ;  /* 0x0000000000077802 */ /* 0x000fc80000000f00 */
[----:B------:R-:W-:Y:S05]  /*a9b0*/  RET.REL.NODEC R6 `(_ZN7cutlass13device_kernelINS_4gemm6kernel13GemmUniversalIN4cute5tupleIJiiiiEEENS1_10collective13CollectiveMmaINS1_35MainloopSm100TmaUmmaWarpSpecializedILi3ELi2ELi4ENS5_IJNS4_1CILi8EEENSA_ILi1EEESC_EEEEENS5_IJNSA_ILi128EEESF_SF_EEENS_10tfloat32_tENS5_IJlSC_lEEESH_SI_NS4_8TiledMMAINS4_8MMA_AtomIJNS4_23SM100_MMA_TF32_2x1SM_SSISH_SH_fLi128ELi128ELNS4_4UMMA5MajorE0ELSN_0ELNSM_7ScaleInE0ELSO_0EEEEEENS4_6LayoutINS5_IJSC_SC_SC_EEENS5_IJNSA_ILi0EEEST_ST_EEEEENS5_IJNS4_10UnderscoreESW_SW_EEEEENS4_18SM100_TMA_2SM_LOADENS4_14ComposedLayoutINS4_7SwizzleILi3ELi4ELi3EEENS4_18smem_ptr_flag_bitsILi32EEENSR_INS5_IJSB_NSA_ILi32EEEEEENS5_IJS15_SC_EEEEEEEvNS4_8identityENS4_28SM100_TMA_2SM_LOAD_MULTICASTES19_vS1A_EENS_8epilogue10collective18CollectiveEpilogueINS1D_23Sm100TmaWarpSpecializedILi4ELi2ELi16ELb1ELb0EEEJNS5_IJNSA_ILi64EEESF_SF_EEENS5_IJNSR_IS1I_SC_EENSR_INS5_IJNSA_ILi16EEENSA_ILi2EEEEEENS5_IJSC_S1I_EEEEEEEESH_SI_SH_SI_NS1D_6fusion15FusionCallbacksIS1H_NS1R_17LinearCombinationISH_fSH_fLNS_15FloatRoundStyleE2EEES1J_S1Q_JEEENS4_5SM1004TMEM4LOAD26SM100_TMEM_LOAD_32dp32b16xENS4_13SM90_TMA_LOADENS10_INS11_ILi2ELi4ELi3EEES14_NSR_INS5_IJSB_S1L_EEENS5_IJS1L_SC_EEEEEEENS4_39AutoVectorizingCopyWithAssumedAlignmentILi128EEENS4_14SM90_TMA_STOREES26_S28_S28_EEEvvEEEEvNT_6ParamsE) ;  /* 0xffffff5406907950 */ /* 0x000fea0003c3ffff */
        .weak           $__internal_2_$__cuda_sm10x_tcgen05_guardrail_trap_unallocated_columns_being_dealloced
        .type           $__internal_2_$__cuda_sm10x_tcgen05_guardrail_trap_unallocated_columns_being_dealloced,@function
        .size           $__internal_2_$__cuda_sm10x_tcgen05_guardrail_trap_unallocated_columns_being_dealloced,(.L_x_198 - $__internal_2_$__cuda_sm10x_tcgen05_guardrail_trap_unallocated_columns_being_dealloced)
$__internal_2_$__cuda_sm10x_tcgen05_guardrail_trap_unallocated_columns_being_dealloced:
[----:B------:R-:W-:Y:S05]  /*a9c0*/  BPT.TRAP 0x1 ;  /* 0x000000040000795c */ /* 0x000fea0000300000 */
[----:B------:R-:W-:-:S04]  /*a9d0*/  HFMA2 R3, -RZ, RZ, 0, 0 ;  /* 0x00000000ff037431 */ /* 0x000fc800000001ff */
[----:B------:R-:W-:Y:S05]  /*a9e0*/  RET.REL.NODEC R2 `(_ZN7cutlass13device_kernelINS_4gemm6kernel13GemmUniversalIN4cute5tupleIJiiiiEEENS1_10collective13CollectiveMmaINS1_35MainloopSm100TmaUmmaWarpSpecializedILi3ELi2ELi4ENS5_IJNS4_1CILi8EEENSA_ILi1EEESC_EEEEENS5_IJNSA_ILi128EEESF_SF_EEENS_10tfloat32_tENS5_IJlSC_lEEESH_SI_NS4_8TiledMMAINS4_8MMA_AtomIJNS4_23SM100_MMA_TF32_2x1SM_SSISH_SH_fLi128ELi128ELNS4_4UMMA5MajorE0ELSN_0ELNSM_7ScaleInE0ELSO_0EEEEEENS4_6LayoutINS5_IJSC_SC_SC_EEENS5_IJNSA_ILi0EEEST_ST_EEEEENS5_IJNS4_10UnderscoreESW_SW_EEEEENS4_18SM100_TMA_2SM_LOADENS4_14ComposedLayoutINS4_7SwizzleILi3ELi4ELi3EEENS4_18smem_ptr_flag_bitsILi32EEENSR_INS5_IJSB_NSA_ILi32EEEEEENS5_IJS15_SC_EEEEEEEvNS4_8identityENS4_28SM100_TMA_2SM_LOAD_MULTICASTES19_vS1A_EENS_8epilogue10collective18CollectiveEpilogueINS1D_23Sm100TmaWarpSpecializedILi4ELi2ELi16ELb1ELb0EEEJNS5_IJNSA_ILi64EEESF_SF_EEENS5_IJNSR_IS1I_SC_EENSR_INS5_IJNSA_ILi16EEENSA_ILi2EEEEEENS5_IJSC_S1I_EEEEEEEESH_SI_SH_SI_NS1D_6fusion15FusionCallbacksIS1H_NS1R_17LinearCombinationISH_fSH_fLNS_15FloatRoundStyleE2EEES1J_S1Q_JEEENS4_5SM1004TMEM4LOAD26SM100_TMEM_LOAD_32dp32b16xENS4_13SM90_TMA_LOADENS10_INS11_ILi2ELi4ELi3EEES14_NSR_INS5_IJSB_S1L_EEENS5_IJS1L_SC_EEEEEEENS4_39AutoVectorizingCopyWithAssumedAlignmentILi128EEENS4_14SM90_TMA_STOREES26_S28_S28_EEEvvEEEEvNT_6ParamsE) ;  /* 0xffffff5402847950 */ /* 0x000fea0003c3ffff */
.L_x_197:
[----:B------:R-:W-:-:S00]  /*a9f0*/  BRA `(.L_x_197) ;  /* 0xfffffffc00fc7947 */ /* 0x000fc0000383ffff */
[----:B------:R-:W-:-:S00]  /*aa00*/  NOP ;  /* 0x0000000000007918 */ /* 0x000fc00000000000 */
[----:B------:R-:W-:-:S00]  /*aa10*/  NOP ;  /* 0x0000000000007918 */ /* 0x000fc00000000000 */
[----:B------:R-:W-:-:S00]  /*aa20*/  NOP ;  /* 0x0000000000007918 */ /* 0x000fc00000000000 */
[----:B------:R-:W-:-:S00]  /*aa30*/  NOP ;  /* 0x0000000000007918 */ /* 0x000fc00000000000 */
[----:B------:R-:W-:-:S00]  /*aa40*/  NOP ;  /* 0x0000000000007918 */ /* 0x000fc00000000000 */
[----:B------:R-:W-:-:S00]  /*aa50*/  NOP ;  /* 0x0000000000007918 */ /* 0x000fc00000000000 */
[----:B------:R-:W-:-:S00]  /*aa60*/  NOP ;  /* 0x0000000000007918 */ /* 0x000fc00000000000 */
[----:B------:R-:W-:-:S00]  /*aa70*/  NOP ;  /* 0x0000000000007918 */ /* 0x000fc00000000000 */
.L_x_198:


//--------------------- .nv.global.init           --------------------------
	.section	.nv.global.init,"aw",@progbits
.nv.global.init:
	.type		$str$27,@object
	.size		$str$27,($str$28 - $str$27)
$str$27:
        /*0000*/ 	.byte	0x28, 0x61, 0x64, 0x64, 0x72, 0x65, 0x73, 0x73, 0x20, 0x26, 0x20, 0x6d, 0x61, 0x73, 0x6b, 0x29
        /*0010*/ 	.byte	0x20, 0x3d, 0x3d, 0x20, 0x30, 0x00
	.type		$str$28,@object
	.size		$str$28,($str$26 - $str$28)
$str$28:
        /*0016*/ 	.byte	0x2f, 0x74, 0x6d, 0x70, 0x2f, 0x63, 0x75, 0x74, 0x6c, 0x61, 0x73, 0x73, 0x5f, 0x73, 0x77, 0x65
        /*0026*/ 	.byte	0x65, 0x70, 0x5f, 0x73, 0x72, 0x63, 0x2f, 0x69, 0x6e, 0x63, 0x6c, 0x75, 0x64, 0x65, 0x2f, 0x63
        /*0036*/ 	.byte	0x75, 0x74, 0x65, 0x2f, 0x70, 0x6f, 0x69, 0x6e, 0x74, 0x65, 0x72, 0x5f, 0x66, 0x6c, 0x61, 0x67
        /*0046*/ 	.byte	0x67, 0x65, 0x64, 0x2e, 0x68, 0x70, 0x70, 0x00
	.type		$str$26,@object
	.size		$str$26,($str$25 - $str$26)
$str$26:
        /*004e*/ 	.byte	0x2f, 0x74, 0x6d, 0x70, 0x2f, 0x63, 0x75, 0x74, 0x6c, 0x61, 0x73, 0x73, 0x5f, 0x73, 0x77, 0x65
        /*005e*/ 	.byte	0x65, 0x70, 0x5f, 0x73, 0x72, 0x63, 0x2f, 0x69, 0x6e, 0x63, 0x6c, 0x75, 0x64, 0x65, 0x2f, 0x63
        /*006e*/ 	.byte	0x75, 0x74, 0x65, 0x2f, 0x61, 0x74, 0x6f, 0x6d, 0x2f, 0x63, 0x6f, 0x70, 0x79, 0x5f, 0x74, 0x72
        /*007e*/ 	.byte	0x61, 0x69, 0x74, 0x73, 0x5f, 0x73, 0x6d, 0x31, 0x30, 0x30, 0x2e, 0x68, 0x70, 0x70, 0x00
	.type		$str$25,@object
	.size		$str$25,(__unnamed_1 - $str$25)
$str$25:
        /*008d*/ 	.byte	0x28, 0x28, 0x75, 0x69, 0x6e, 0x74, 0x33, 0x32, 0x5f, 0x74, 0x28, 0x74, 0x68, 0x72, 0x65, 0x61
        /*009d*/ 	.byte	0x64, 0x49, 0x64, 0x78, 0x2e, 0x78, 0x29, 0x20, 0x2f, 0x20, 0x33, 0x32, 0x29, 0x20, 0x25, 0x20
        /*00ad*/ 	.byte	0x34, 0x29, 0x20, 0x3d, 0x3d, 0x20, 0x28, 0x28, 0x28, 0x74, 0x6d, 0x65, 0x6d, 0x5f, 0x61, 0x64
        /*00bd*/ 	.byte	0x64, 0x72, 0x20, 0x3e, 0x3e, 0x20, 0x31, 0x36, 0x29, 0x20, 0x2f, 0x20, 0x33, 0x32, 0x29, 0x20
        /*00cd*/ 	.byte	0x25, 0x20, 0x34, 0x29, 0x00
	.type		__unnamed_1,@object
	.size		__unnamed_1,(__unnamed_2 - __unnamed_1)
__unnamed_1:
        /*00d2*/ 	.byte	0x61, 0x75, 0x74, 0x6f, 0x20, 0x63, 0x75, 0x74, 0x65, 0x3a, 0x3a, 0x61, 0x73, 0x5f, 0x70, 0x6f
        /* <DEDUP_REMOVED lines=24> */
        /*0262*/ 	.byte	0x43, 0x3c, 0x32, 0x30, 0x34, 0x38, 0x3e, 0x3e, 0x3e, 0x3e, 0x5d, 0x00
	.type		__unnamed_2,@object
	.size		__unnamed_2,(.L_2 - __unnamed_2)
__unnamed_2:
        /* <DEDUP_REMOVED lines=42> */
        /*050e*/ 	.byte	0x3e, 0x5d, 0x00
.L_2:


//--------------------- .nv.shared._ZN7cutlass13device_kernelINS_4gemm6kernel13GemmUniversalIN4cute5tupleIJiiiiEEENS1_10collective13CollectiveMmaINS1_35MainloopSm100TmaUmmaWarpSpecializedILi3ELi2ELi4ENS5_IJNS4_1CILi8EEENSA_ILi1EEESC_EEEEENS5_IJNSA_ILi128EEESF_SF_EEENS_10tfloat32_tENS5_IJlSC_lEEESH_SI_NS4_8TiledMMAINS4_8MMA_AtomIJNS4_23SM100_MMA_TF32_2x1SM_SSISH_SH_fLi128ELi128ELNS4_4UMMA5MajorE0ELSN_0ELNSM_7ScaleInE0ELSO_0EEEEEENS4_6LayoutINS5_IJSC_SC_SC_EEENS5_IJNSA_ILi0EEEST_ST_EEEEENS5_IJNS4_10UnderscoreESW_SW_EEEEENS4_18SM100_TMA_2SM_LOADENS4_14ComposedLayoutINS4_7SwizzleILi3ELi4ELi3EEENS4_18smem_ptr_flag_bitsILi32EEENSR_INS5_IJSB_NSA_ILi32EEEEEENS5_IJS15_SC_EEEEEEEvNS4_8identityENS4_28SM100_TMA_2SM_LOAD_MULTICASTES19_vS1A_EENS_8epilogue10collective18CollectiveEpilogueINS1D_23Sm100TmaWarpSpecializedILi4ELi2ELi16ELb1ELb0EEEJNS5_IJNSA_ILi64EEESF_SF_EEENS5_IJNSR_IS1I_SC_EENSR_INS5_IJNSA_ILi16EEENSA_ILi2EEEEEENS5_IJSC_S1I_EEEEEEEESH_SI_SH_SI_NS1D_6fusion15FusionCallbacksIS1H_NS1R_17LinearCombinationISH_fSH_fLNS_15FloatRoundStyleE2EEES1J_S1Q_JEEENS4_5SM1004TMEM4LOAD26SM100_TMEM_LOAD_32dp32b16xENS4_13SM90_TMA_LOADENS10_INS11_ILi2ELi4ELi3EEES14_NSR_INS5_IJSB_S1L_EEENS5_IJS1L_SC_EEEEEEENS4_39AutoVectorizingCopyWithAssumedAlignmentILi128EEENS4_14SM90_TMA_STOREES26_S28_S28_EEEvvEEEEvNT_6ParamsE --------------------------
	.section	.nv.shared._ZN7cutlass13device_kernelINS_4gemm6kernel13GemmUniversalIN4cute5tupleIJiiiiEEENS1_10collective13CollectiveMmaINS1_35MainloopSm100TmaUmmaWarpSpecializedILi3ELi2ELi4ENS5_IJNS4_1CILi8EEENSA_ILi1EEESC_EEEEENS5_IJNSA_ILi128EEESF_SF_EEENS_10tfloat32_tENS5_IJlSC_lEEESH_SI_NS4_8TiledMMAINS4_8MMA_AtomIJNS4_23SM100_MMA_TF32_2x1SM_SSISH_SH_fLi128ELi128ELNS4_4UMMA5MajorE0ELSN_0ELNSM_7ScaleInE0ELSO_0EEEEEENS4_6LayoutINS5_IJSC_SC_SC_EEENS5_IJNSA_ILi0EEEST_ST_EEEEENS5_IJNS4_10UnderscoreESW_SW_EEEEENS4_18SM100_TMA_2SM_LOADENS4_14ComposedLayoutINS4_7SwizzleILi3ELi4ELi3EEENS4_18smem_ptr_flag_bitsILi32EEENSR_INS5_IJSB_NSA_ILi32EEEEEENS5_IJS15_SC_EEEEEEEvNS4_8identityENS4_28SM100_TMA_2SM_LOAD_MULTICASTES19_vS1A_EENS_8epilogue10collective18CollectiveEpilogueINS1D_23Sm100TmaWarpSpecializedILi4ELi2ELi16ELb1ELb0EEEJNS5_IJNSA_ILi64EEESF_SF_EEENS5_IJNSR_IS1I_SC_EENSR_INS5_IJNSA_ILi16EEENSA_ILi2EEEEEENS5_IJSC_S1I_EEEEEEEESH_SI_SH_SI_NS1D_6fusion15FusionCallbacksIS1H_NS1R_17LinearCombinationISH_fSH_fLNS_15FloatRoundStyleE2EEES1J_S1Q_JEEENS4_5SM1004TMEM4LOAD26SM100_TMEM_LOAD_32dp32b16xENS4_13SM90_TMA_LOADENS10_INS11_ILi2ELi4ELi3EEES14_NSR_INS5_IJSB_S1L_EEENS5_IJS1L_SC_EEEEEEENS4_39AutoVectorizingCopyWithAssumedAlignmentILi128EEENS4_14SM90_TMA_STOREES26_S28_S28_EEEvvEEEEvNT_6ParamsE,"aw",@nobits
	.sectionflags	@""
	.align	16
	.zero		1024


//--------------------- .nv.shared.reserved.0     --------------------------
	.section	.nv.shared.reserved.0,"aw",@nobits
	.weak		__nv_reservedSMEM_offset_0_alias
	.size		__nv_reservedSMEM_offset_0_alias, 0, 64
	.other		__nv_reservedSMEM_offset_0_alias,@"STO_CUDA_RESERVED_SHARED STV_DEFAULT"
__nv_reservedSMEM_offset_0_alias:
	.zero		0
.nv.shared.reserved.0:
	.zero		64
	.weak		__nv_reservedSMEM_tcgen05_partition
	.type		__nv_reservedSMEM_tcgen05_partition,@object
	.size		__nv_reservedSMEM_tcgen05_partition,(.L_0 - __nv_reservedSMEM_tcgen05_partition)
__nv_reservedSMEM_tcgen05_partition:
	.zero		32
.L_0:


//--------------------- .nv.global                --------------------------
	.section	.nv.global,"aw",@nobits
.nv.global:
	.type		_ZN40_INTERNAL_c9f34cef_4_k_cu_564ec089_355554cute1_E,@object
	.size		_ZN40_INTERNAL_c9f34cef_4_k_cu_564ec089_355554cute1_E,(_ZN40_INTERNAL_c9f34cef_4_k_cu_564ec089_355554cuda3std3__45__cpo6cbeginE - _ZN40_INTERNAL_c9f34cef_4_k_cu_564ec089_355554cute1_E)
_ZN40_INTERNAL_c9f34cef_4_k_cu_564ec089_355554cute1_E:
	.zero		1
	.type		_ZN40_INTERNAL_c9f34cef_4_k_cu_564ec089_355554cuda3std3__45__cpo6cbeginE,@object
	.size		_ZN40_INTERNAL_c9f34cef_4_k_cu_564ec089_355554cuda3std3__45__cpo6cbeginE,(_ZN40_INTERNAL_c9f34cef_4_k_cu_564ec089_355554cuda3std3__48in_placeE - _ZN40_INTERNAL_c9f34cef_4_k_cu_564ec089_355554cuda3std3__45__cpo6cbeginE)
_ZN40_INTERNAL_c9f34cef_4_k_cu_564ec089_355554cuda3std3__45__cpo6cbeginE:
	.zero		1
	.type		_ZN40_INTERNAL_c9f34cef_4_k_cu_564ec089_355554cuda3std3__48in_placeE,@object
	.size		_ZN40_INTERNAL_c9f34cef_4_k_cu_564ec089_355554cuda3std3__48in_placeE,(_ZN40_INTERNAL_c9f34cef_4_k_cu_564ec089_355554cuda3std6ranges3__45__cpo9iter_moveE - _ZN40_INTERNAL_c9f34cef_4_k_cu_564ec089_355554cuda3std3__48in_placeE)
_ZN40_INTERNAL_c9f34cef_4_k_cu_564ec089_355554cuda3std3__48in_placeE:
	.zero		1
	.type		_ZN40_INTERNAL_c9f34cef_4_k_cu_564ec089_355554cuda3std6ranges3__45__cpo9iter_moveE,@object
	.size		_ZN40_INTERNAL_c9f34cef_4_k_cu_564ec089_355554cuda3std6ranges3__45__cpo9iter_moveE,(_ZN40_INTERNAL_c9f34cef_4_k_cu_564ec089_355554cuda3std3__45__cpo5beginE - _ZN40_INTERNAL_c9f34cef_4_k_cu_564ec089_355554cuda3std6ranges3__45__cpo9iter_moveE)
_ZN40_INTERNAL_c9f34cef_4_k_cu_564ec089_355554cuda3std6ranges3__45__cpo9iter_moveE:
	.zero		1
	.type		_ZN40_INTERNAL_c9f34cef_4_k_cu_564ec089_355554cuda3std3__45__cpo5beginE,@object
	.size		_ZN40_INTERNAL_c9f34cef_4_k_cu_564ec089_355554cuda3std3__45__cpo5beginE,(_ZN40_INTERNAL_c9f34cef_4_k_cu_564ec089_355554cuda3std3__442_GLOBAL__N__c9f34cef_4_k_cu_564ec089_355556ignoreE - _ZN40_INTERNAL_c9f34cef_4_k_cu_564ec089_355554cuda3std3__45__cpo5beginE)
_ZN40_INTERNAL_c9f34cef_4_k_cu_564ec089_355554cuda3std3__45__cpo5beginE:
	.zero		1
	.type		_ZN40_INTERNAL_c9f34cef_4_k_cu_564ec089_355554cuda3std3__442_GLOBAL__N__c9f34cef_4_k_cu_564ec089_355556ignoreE,@object
	.size		_ZN40_INTERNAL_c9f34cef_4_k_cu_564ec089_355554cuda3std3__442_GLOBAL__N__c9f34cef_4_k_cu_564ec089_355556ignoreE,(_ZN40_INTERNAL_c9f34cef_4_k_cu_564ec089_355554cute7productE - _ZN40_INTERNAL_c9f34cef_4_k_cu_564ec089_355554cuda3std3__442_GLOBAL__N__c9f34cef_4_k_cu_564ec089_355556ignoreE)
_ZN40_INTERNAL_c9f34cef_4_k_cu_564ec089_355554cuda3std3__442_GLOBAL__N__c9f34cef_4_k_cu_564ec089_355556ignoreE:
	.zero		1
	.type		_ZN40_INTERNAL_c9f34cef_4_k_cu_564ec089_355554cute7productE,@object
	.size		_ZN40_INTERNAL_c9f34cef_4_k_cu_564ec089_355554cute7productE,(_ZN40_INTERNAL_c9f34cef_4_k_cu_564ec089_355554cuda3std3__45__cpo3endE - _ZN40_INTERNAL_c9f34cef_4_k_cu_564ec089_355554cute7productE)
_ZN40_INTERNAL_c9f34cef_4_k_cu_564ec089_355554cute7productE:
	.zero		1
	.type		_ZN40_INTERNAL_c9f34cef_4_k_cu_564ec089_355554cuda3std3__45__cpo3endE,@object
	.size		_ZN40_INTERNAL_c9f34cef_4_k_cu_564ec089_355554cuda3std3__45__cpo3endE,(_ZN40_INTERNAL_c9f34cef_4_k_cu_564ec089_355554cuda3std3__419piecewise_constructE - _ZN40_INTERNAL_c9f34cef_4_k_cu_564ec089_355554cuda3std3__45__cpo3endE)
_ZN40_INTERNAL_c9f34cef_4_k_cu_564ec089_355554cuda3std3__45__cpo3endE:
	.zero		1
	.type		_ZN40_INTERNAL_c9f34cef_4_k_cu_564ec089_355554cuda3std3__419piecewise_constructE,@object
	.size		_ZN40_INTERNAL_c9f34cef_4_k_cu_564ec089_355554cuda3std3__419piecewise_constructE,(_ZN40_INTERNAL_c9f34cef_4_k_cu_564ec089_355554cuda3std3__45__cpo4cendE - _ZN40_INTERNAL_c9f34cef_4_k_cu_564ec089_355554cuda3std3__419piecewise_constructE)
_ZN40_INTERNAL_c9f34cef_4_k_cu_564ec089_355554cuda3std3__419piecewise_constructE:
	.zero		1
	.type		_ZN40_INTERNAL_c9f34cef_4_k_cu_564ec089_355554cuda3std3__45__cpo4cendE,@object
	.size		_ZN40_INTERNAL_c9f34cef_4_k_cu_564ec089_355554cuda3std3__45__cpo4cendE,(_ZN40_INTERNAL_c9f34cef_4_k_cu_564ec089_355554cuda3std6ranges3__45__cpo4swapE - _ZN40_INTERNAL_c9f34cef_4_k_cu_564ec089_355554cuda3std3__45__cpo4cendE)
_ZN40_INTERNAL_c9f34cef_4_k_cu_564ec089_355554cuda3std3__45__cpo4cendE:
	.zero		1
	.type		_ZN40_INTERNAL_c9f34cef_4_k_cu_564ec089_355554cuda3std6ranges3__45__cpo4swapE,@object
	.size		_ZN40_INTERNAL_c9f34cef_4_k_cu_564ec089_355554cuda3std6ranges3__45__cpo4swapE,(.L_10 - _ZN40_INTERNAL_c9f34cef_4_k_cu_564ec089_355554cuda3std6ranges3__45__cpo4swapE)
_ZN40_INTERNAL_c9f34cef_4_k_cu_564ec089_355554cuda3std6ranges3__45__cpo4swapE:
	.zero		1
.L_10:


//--------------------- .nv.constant0._ZN7cutlass13device_kernelINS_4gemm6kernel13GemmUniversalIN4cute5tupleIJiiiiEEENS1_10collective13CollectiveMmaINS1_35MainloopSm100TmaUmmaWarpSpecializedILi3ELi2ELi4ENS5_IJNS4_1CILi8EEENSA_ILi1EEESC_EEEEENS5_IJNSA_ILi128EEESF_SF_EEENS_10tfloat32_tENS5_IJlSC_lEEESH_SI_NS4_8TiledMMAINS4_8MMA_AtomIJNS4_23SM100_MMA_TF32_2x1SM_SSISH_SH_fLi128ELi128ELNS4_4UMMA5MajorE0ELSN_0ELNSM_7ScaleInE0ELSO_0EEEEEENS4_6LayoutINS5_IJSC_SC_SC_EEENS5_IJNSA_ILi0EEEST_ST_EEEEENS5_IJNS4_10UnderscoreESW_SW_EEEEENS4_18SM100_TMA_2SM_LOADENS4_14ComposedLayoutINS4_7SwizzleILi3ELi4ELi3EEENS4_18smem_ptr_flag_bitsILi32EEENSR_INS5_IJSB_NSA_ILi32EEEEEENS5_IJS15_SC_EEEEEEEvNS4_8identityENS4_28SM100_TMA_2SM_LOAD_MULTICASTES19_vS1A_EENS_8epilogue10collective18CollectiveEpilogueINS1D_23Sm100TmaWarpSpecializedILi4ELi2ELi16ELb1ELb0EEEJNS5_IJNSA_ILi64EEESF_SF_EEENS5_IJNSR_IS1I_SC_EENSR_INS5_IJNSA_ILi16EEENSA_ILi2EEEEEENS5_IJSC_S1I_EEEEEEEESH_SI_SH_SI_NS1D_6fusion15FusionCallbacksIS1H_NS1R_17LinearCombinationISH_fSH_fLNS_15FloatRoundStyleE2EEES1J_S1Q_JEEENS4_5SM1004TMEM4LOAD26SM100_TMEM_LOAD_32dp32b16xENS4_13SM90_TMA_LOADENS10_INS11_ILi2ELi4ELi3EEES14_NSR_INS5_IJSB_S1L_EEENS5_IJS1L_SC_EEEEEEENS4_39AutoVectorizingCopyWithAssumedAlignmentILi128EEENS4_14SM90_TMA_STOREES26_S28_S28_EEEvvEEEEvNT_6ParamsE --------------------------
	.section	.nv.constant0._ZN7cutlass13device_kernelINS_4gemm6kernel13GemmUniversalIN4cute5tupleIJiiiiEEENS1_10collective13CollectiveMmaINS1_35MainloopSm100TmaUmmaWarpSpecializedILi3ELi2ELi4ENS5_IJNS4_1CILi8EEENSA_ILi1EEESC_EEEEENS5_IJNSA_ILi128EEESF_SF_EEENS_10tfloat32_tENS5_IJlSC_lEEESH_SI_NS4_8TiledMMAINS4_8MMA_AtomIJNS4_23SM100_MMA_TF32_2x1SM_SSISH_SH_fLi128ELi128ELNS4_4UMMA5MajorE0ELSN_0ELNSM_7ScaleInE0ELSO_0EEEEEENS4_6LayoutINS5_IJSC_SC_SC_EEENS5_IJNSA_ILi0EEEST_ST_EEEEENS5_IJNS4_10UnderscoreESW_SW_EEEEENS4_18SM100_TMA_2SM_LOADENS4_14ComposedLayoutINS4_7SwizzleILi3ELi4ELi3EEENS4_18smem_ptr_flag_bitsILi32EEENSR_INS5_IJSB_NSA_ILi32EEEEEENS5_IJS15_SC_EEEEEEEvNS4_8identityENS4_28SM100_TMA_2SM_LOAD_MULTICASTES19_vS1A_EENS_8epilogue10collective18CollectiveEpilogueINS1D_23Sm100TmaWarpSpecializedILi4ELi2ELi16ELb1ELb0EEEJNS5_IJNSA_ILi64EEESF_SF_EEENS5_IJNSR_IS1I_SC_EENSR_INS5_IJNSA_ILi16EEENSA_ILi2EEEEEENS5_IJSC_S1I_EEEEEEEESH_SI_SH_SI_NS1D_6fusion15FusionCallbacksIS1H_NS1R_17LinearCombinationISH_fSH_fLNS_15FloatRoundStyleE2EEES1J_S1Q_JEEENS4_5SM1004TMEM4LOAD26SM100_TMEM_LOAD_32dp32b16xENS4_13SM90_TMA_LOADENS10_INS11_ILi2ELi4ELi3EEES14_NSR_INS5_IJSB_S1L_EEENS5_IJS1L_SC_EEEEEEENS4_39AutoVectorizingCopyWithAssumedAlignmentILi128EEENS4_14SM90_TMA_STOREES26_S28_S28_EEEvvEEEEvNT_6ParamsE,"a",@progbits
	.sectionflags	@""
	.align	4
.nv.constant0._ZN7cutlass13device_kernelINS_4gemm6kernel13GemmUniversalIN4cute5tupleIJiiiiEEENS1_10collective13CollectiveMmaINS1_35MainloopSm100TmaUmmaWarpSpecializedILi3ELi2ELi4ENS5_IJNS4_1CILi8EEENSA_ILi1EEESC_EEEEENS5_IJNSA_ILi128EEESF_SF_EEENS_10tfloat32_tENS5_IJlSC_lEEESH_SI_NS4_8TiledMMAINS4_8MMA_AtomIJNS4_23SM100_MMA_TF32_2x1SM_SSISH_SH_fLi128ELi128ELNS4_4UMMA5MajorE0ELSN_0ELNSM_7ScaleInE0ELSO_0EEEEEENS4_6LayoutINS5_IJSC_SC_SC_EEENS5_IJNSA_ILi0EEEST_ST_EEEEENS5_IJNS4_10UnderscoreESW_SW_EEEEENS4_18SM100_TMA_2SM_LOADENS4_14ComposedLayoutINS4_7SwizzleILi3ELi4ELi3EEENS4_18smem_ptr_flag_bitsILi32EEENSR_INS5_IJSB_NSA_ILi32EEEEEENS5_IJS15_SC_EEEEEEEvNS4_8identityENS4_28SM100_TMA_2SM_LOAD_MULTICASTES19_vS1A_EENS_8epilogue10collective18CollectiveEpilogueINS1D_23Sm100TmaWarpSpecializedILi4ELi2ELi16ELb1ELb0EEEJNS5_IJNSA_ILi64EEESF_SF_EEENS5_IJNSR_IS1I_SC_EENSR_INS5_IJNSA_ILi16EEENSA_ILi2EEEEEENS5_IJSC_S1I_EEEEEEEESH_SI_SH_SI_NS1D_6fusion15FusionCallbacksIS1H_NS1R_17LinearCombinationISH_fSH_fLNS_15FloatRoundStyleE2EEES1J_S1Q_JEEENS4_5SM1004TMEM4LOAD26SM100_TMEM_LOAD_32dp32b16xENS4_13SM90_TMA_LOADENS10_INS11_ILi2ELi4ELi3EEES14_NSR_INS5_IJSB_S1L_EEENS5_IJS1L_SC_EEEEEEENS4_39AutoVectorizingCopyWithAssumedAlignmentILi128EEENS4_14SM90_TMA_STOREES26_S28_S28_EEEvvEEEEvNT_6ParamsE:
	.zero		2944


//--------------------- SYMBOLS --------------------------

	.type		.nv.reservedSmem.offset0,@object
	.size		.nv.reservedSmem.offset0,0x4
	.type		.nv.reservedSmem.cap,@object
	.size		.nv.reservedSmem.cap,0x4
	.type		__assertfail,@function
